	.target	sm_100a

	.elftype	@"ET_EXEC"


//--------------------- .note.nv.tkinfo           --------------------------
	.section	.note.nv.tkinfo,"",@"SHT_NOTE"
	.sectionflags	@"SHF_NOTE_NV_TKINFO"
	.tkinfo
        /*0018*/ 	.word	0x00000002
        /*0030*/ 	.string	""
        /*0030*/ 	.string	"ptxas"
        /*0030*/ 	.string	"Cuda compilation tools, release 13.0, V13.0.88"
        /*0030*/ 	.string	"Build cuda_13.0.r13.0/compiler.36424714_0"
        /*0030*/ 	.string	"-arch sm_100a -m 64 "



//--------------------- .note.nv.cuinfo           --------------------------
	.section	.note.nv.cuinfo,"",@"SHT_NOTE"
	.sectionflags	@"SHF_NOTE_NV_CUINFO"
        /*0018*/ 	.short	0x0002
        /*001a*/ 	.short	0x0064
        /*001c*/ 	.short	0x0082
	.zero		2


//--------------------- .nv.info                  --------------------------
	.section	.nv.info,"",@"SHT_CUDA_INFO"
	.align	4


	//----- nvinfo : EIATTR_REGCOUNT
	.align		4
        /*0000*/ 	.byte	0x04, 0x2f
        /*0002*/ 	.short	(.L_19 - .L_18)
	.align		4
.L_18:
        /*0004*/ 	.word	index@(_ZN7cutlass13device_kernelINS_4gemm6kernel13GemmUniversalIN4cute5tupleIJiiiiEEENS1_10collective13CollectiveMmaINS1_35MainloopSm100TmaUmmaWarpSpecializedILi5ELi2ELi4ENS5_IJNS4_1CILi2EEENSA_ILi1EEESC_EEEEENS5_IJNSA_ILi256EEENSA_ILi128EEENSA_ILi64EEEEEENS_12float_e5m2_tENS5_IJlSC_lEEESJ_SK_NS4_8TiledMMAINS4_8MMA_AtomIJNS4_10MMA_TraitsINS4_25SM100_MMA_F8F6F4_2x1SM_SSEJSJ_SJ_fSF_SG_NS4_17integral_constantINS4_4UMMA5MajorELSR_0EEESS_NSP_INSQ_7ScaleInELST_0EEESU_EEEEEENS4_6LayoutINS5_IJSC_SC_SC_EEENS5_IJNSA_ILi0EEESZ_SZ_EEEEENS5_IJNS4_10UnderscoreES12_S12_EEEEENS4_18SM100_TMA_2SM_LOADENS4_14ComposedLayoutINS4_7SwizzleILi2ELi4ELi3EEENS4_18smem_ptr_flag_bitsILi8EEENSX_INS5_IJNSA_ILi8EEESH_EEENS5_IJSH_SC_EEEEEEEvNS4_8identityES15_S1F_vS1G_EENS_8epilogue10collective18CollectiveEpilogueINS1I_23Sm100TmaWarpSpecializedILi2ELi2ELi64ELb0ELb0EEEJNS5_IJSG_SG_SH_EEENS5_IJNSX_ISG_SC_EENSX_ISH_SC_EEEEESJ_SK_SJ_SK_NS1I_6fusion15FusionCallbacksIS1M_NS1R_17LinearCombinationISJ_fSJ_fLNS_15FloatRoundStyleE2EEES1N_S1Q_JEEENS4_5SM1004TMEM4LOAD26SM100_TMEM_LOAD_32dp32b64xENS4_13SM90_TMA_LOADES1F_NS4_39AutoVectorizingCopyWithAssumedAlignmentILi128EEENS4_14SM90_TMA_STOREES1F_S23_S23_EEEvvEEEEvNT_6ParamsE)
        /*0008*/ 	.word	0x000000de


	//----- nvinfo : EIATTR_FRAME_SIZE
	.align		4
.L_19:
        /*000c*/ 	.byte	0x04, 0x11
        /*000e*/ 	.short	(.L_21 - .L_20)
	.align		4
.L_20:
        /*0010*/ 	.word	index@($__internal_2_$__cuda_sm10x_tcgen05_guardrail_trap_unallocated_columns_being_dealloced)
        /*0014*/ 	.word	0x00000000


	//----- nvinfo : EIATTR_FRAME_SIZE
	.align		4
.L_21:
        /*0018*/ 	.byte	0x04, 0x11
        /*001a*/ 	.short	(.L_23 - .L_22)
	.align		4
.L_22:
        /*001c*/ 	.word	index@($__internal_1_$__cuda_sm10x_tcgen05_guardrail_trap_phase_invalid_during_alloc)
        /*0020*/ 	.word	0x00000000


	//----- nvinfo : EIATTR_FRAME_SIZE
	.align		4
.L_23:
        /*0024*/ 	.byte	0x04, 0x11
        /*0026*/ 	.short	(.L_25 - .L_24)
	.align		4
.L_24:
        /*0028*/ 	.word	index@($__internal_0_$__cuda_sm10x_tcgen05_guardrail_trap_col_being_dealloced_not_returned_by_alloc)
        /*002c*/ 	.word	0x00000000


	//----- nvinfo : EIATTR_FRAME_SIZE
	.align		4
.L_25:
        /*0030*/ 	.byte	0x04, 0x11
        /*0032*/ 	.short	(.L_27 - .L_26)
	.align		4
.L_26:
        /*0034*/ 	.word	index@(_ZN7cutlass13device_kernelINS_4gemm6kernel13GemmUniversalIN4cute5tupleIJiiiiEEENS1_10collective13CollectiveMmaINS1_35MainloopSm100TmaUmmaWarpSpecializedILi5ELi2ELi4ENS5_IJNS4_1CILi2EEENSA_ILi1EEESC_EEEEENS5_IJNSA_ILi256EEENSA_ILi128EEENSA_ILi64EEEEEENS_12float_e5m2_tENS5_IJlSC_lEEESJ_SK_NS4_8TiledMMAINS4_8MMA_AtomIJNS4_10MMA_TraitsINS4_25SM100_MMA_F8F6F4_2x1SM_SSEJSJ_SJ_fSF_SG_NS4_17integral_constantINS4_4UMMA5MajorELSR_0EEESS_NSP_INSQ_7ScaleInELST_0EEESU_EEEEEENS4_6LayoutINS5_IJSC_SC_SC_EEENS5_IJNSA_ILi0EEESZ_SZ_EEEEENS5_IJNS4_10UnderscoreES12_S12_EEEEENS4_18SM100_TMA_2SM_LOADENS4_14ComposedLayoutINS4_7SwizzleILi2ELi4ELi3EEENS4_18smem_ptr_flag_bitsILi8EEENSX_INS5_IJNSA_ILi8EEESH_EEENS5_IJSH_SC_EEEEEEEvNS4_8identityES15_S1F_vS1G_EENS_8epilogue10collective18CollectiveEpilogueINS1I_23Sm100TmaWarpSpecializedILi2ELi2ELi64ELb0ELb0EEEJNS5_IJSG_SG_SH_EEENS5_IJNSX_ISG_SC_EENSX_ISH_SC_EEEEESJ_SK_SJ_SK_NS1I_6fusion15FusionCallbacksIS1M_NS1R_17LinearCombinationISJ_fSJ_fLNS_15FloatRoundStyleE2EEES1N_S1Q_JEEENS4_5SM1004TMEM4LOAD26SM100_TMEM_LOAD_32dp32b64xENS4_13SM90_TMA_LOADES1F_NS4_39AutoVectorizingCopyWithAssumedAlignmentILi128EEENS4_14SM90_TMA_STOREES1F_S23_S23_EEEvvEEEEvNT_6ParamsE)
        /*0038*/ 	.word	0x00000000


	//----- nvinfo : EIATTR_MIN_STACK_SIZE
	.align		4
.L_27:
        /*003c*/ 	.byte	0x04, 0x12
        /*003e*/ 	.short	(.L_29 - .L_28)
	.align		4
.L_28:
        /*0040*/ 	.word	index@(_ZN7cutlass13device_kernelINS_4gemm6kernel13GemmUniversalIN4cute5tupleIJiiiiEEENS1_10collective13CollectiveMmaINS1_35MainloopSm100TmaUmmaWarpSpecializedILi5ELi2ELi4ENS5_IJNS4_1CILi2EEENSA_ILi1EEESC_EEEEENS5_IJNSA_ILi256EEENSA_ILi128EEENSA_ILi64EEEEEENS_12float_e5m2_tENS5_IJlSC_lEEESJ_SK_NS4_8TiledMMAINS4_8MMA_AtomIJNS4_10MMA_TraitsINS4_25SM100_MMA_F8F6F4_2x1SM_SSEJSJ_SJ_fSF_SG_NS4_17integral_constantINS4_4UMMA5MajorELSR_0EEESS_NSP_INSQ_7ScaleInELST_0EEESU_EEEEEENS4_6LayoutINS5_IJSC_SC_SC_EEENS5_IJNSA_ILi0EEESZ_SZ_EEEEENS5_IJNS4_10UnderscoreES12_S12_EEEEENS4_18SM100_TMA_2SM_LOADENS4_14ComposedLayoutINS4_7SwizzleILi2ELi4ELi3EEENS4_18smem_ptr_flag_bitsILi8EEENSX_INS5_IJNSA_ILi8EEESH_EEENS5_IJSH_SC_EEEEEEEvNS4_8identityES15_S1F_vS1G_EENS_8epilogue10collective18CollectiveEpilogueINS1I_23Sm100TmaWarpSpecializedILi2ELi2ELi64ELb0ELb0EEEJNS5_IJSG_SG_SH_EEENS5_IJNSX_ISG_SC_EENSX_ISH_SC_EEEEESJ_SK_SJ_SK_NS1I_6fusion15FusionCallbacksIS1M_NS1R_17LinearCombinationISJ_fSJ_fLNS_15FloatRoundStyleE2EEES1N_S1Q_JEEENS4_5SM1004TMEM4LOAD26SM100_TMEM_LOAD_32dp32b64xENS4_13SM90_TMA_LOADES1F_NS4_39AutoVectorizingCopyWithAssumedAlignmentILi128EEENS4_14SM90_TMA_STOREES1F_S23_S23_EEEvvEEEEvNT_6ParamsE)
        /*0044*/ 	.word	0x00000000
.L_29:


//--------------------- .nv.compat                --------------------------
	.section	.nv.compat,"",@"SHT_CUDA_COMPAT_INFO"
	.align	4
        /*0000*/ 	.byte	0x02, 0x09, 0x01, 0x00, 0x02, 0x02, 0x02, 0x00, 0x02, 0x05, 0x05, 0x00, 0x03, 0x07, 0x01, 0x01
        /*0010*/ 	.byte	0x02, 0x03, 0x01, 0x00, 0x02, 0x06, 0x01, 0x00, 0x04, 0x0b, 0x08, 0x00, 0x09, 0x00, 0x00, 0x00
        /*0020*/ 	.byte	0x00, 0x00, 0x00, 0x00


//--------------------- .nv.info._ZN7cutlass13device_kernelINS_4gemm6kernel13GemmUniversalIN4cute5tupleIJiiiiEEENS1_10collective13CollectiveMmaINS1_35MainloopSm100TmaUmmaWarpSpecializedILi5ELi2ELi4ENS5_IJNS4_1CILi2EEENSA_ILi1EEESC_EEEEENS5_IJNSA_ILi256EEENSA_ILi128EEENSA_ILi64EEEEEENS_12float_e5m2_tENS5_IJlSC_lEEESJ_SK_NS4_8TiledMMAINS4_8MMA_AtomIJNS4_10MMA_TraitsINS4_25SM100_MMA_F8F6F4_2x1SM_SSEJSJ_SJ_fSF_SG_NS4_17integral_constantINS4_4UMMA5MajorELSR_0EEESS_NSP_INSQ_7ScaleInELST_0EEESU_EEEEEENS4_6LayoutINS5_IJSC_SC_SC_EEENS5_IJNSA_ILi0EEESZ_SZ_EEEEENS5_IJNS4_10UnderscoreES12_S12_EEEEENS4_18SM100_TMA_2SM_LOADENS4_14ComposedLayoutINS4_7SwizzleILi2ELi4ELi3EEENS4_18smem_ptr_flag_bitsILi8EEENSX_INS5_IJNSA_ILi8EEESH_EEENS5_IJSH_SC_EEEEEEEvNS4_8identityES15_S1F_vS1G_EENS_8epilogue10collective18CollectiveEpilogueINS1I_23Sm100TmaWarpSpecializedILi2ELi2ELi64ELb0ELb0EEEJNS5_IJSG_SG_SH_EEENS5_IJNSX_ISG_SC_EENSX_ISH_SC_EEEEESJ_SK_SJ_SK_NS1I_6fusion15FusionCallbacksIS1M_NS1R_17LinearCombinationISJ_fSJ_fLNS_15FloatRoundStyleE2EEES1N_S1Q_JEEENS4_5SM1004TMEM4LOAD26SM100_TMEM_LOAD_32dp32b64xENS4_13SM90_TMA_LOADES1F_NS4_39AutoVectorizingCopyWithAssumedAlignmentILi128EEENS4_14SM90_TMA_STOREES1F_S23_S23_EEEvvEEEEvNT_6ParamsE --------------------------
	.section	.nv.info._ZN7cutlass13device_kernelINS_4gemm6kernel13GemmUniversalIN4cute5tupleIJiiiiEEENS1_10collective13CollectiveMmaINS1_35MainloopSm100TmaUmmaWarpSpecializedILi5ELi2ELi4ENS5_IJNS4_1CILi2EEENSA_ILi1EEESC_EEEEENS5_IJNSA_ILi256EEENSA_ILi128EEENSA_ILi64EEEEEENS_12float_e5m2_tENS5_IJlSC_lEEESJ_SK_NS4_8TiledMMAINS4_8MMA_AtomIJNS4_10MMA_TraitsINS4_25SM100_MMA_F8F6F4_2x1SM_SSEJSJ_SJ_fSF_SG_NS4_17integral_constantINS4_4UMMA5MajorELSR_0EEESS_NSP_INSQ_7ScaleInELST_0EEESU_EEEEEENS4_6LayoutINS5_IJSC_SC_SC_EEENS5_IJNSA_ILi0EEESZ_SZ_EEEEENS5_IJNS4_10UnderscoreES12_S12_EEEEENS4_18SM100_TMA_2SM_LOADENS4_14ComposedLayoutINS4_7SwizzleILi2ELi4ELi3EEENS4_18smem_ptr_flag_bitsILi8EEENSX_INS5_IJNSA_ILi8EEESH_EEENS5_IJSH_SC_EEEEEEEvNS4_8identityES15_S1F_vS1G_EENS_8epilogue10collective18CollectiveEpilogueINS1I_23Sm100TmaWarpSpecializedILi2ELi2ELi64ELb0ELb0EEEJNS5_IJSG_SG_SH_EEENS5_IJNSX_ISG_SC_EENSX_ISH_SC_EEEEESJ_SK_SJ_SK_NS1I_6fusion15FusionCallbacksIS1M_NS1R_17LinearCombinationISJ_fSJ_fLNS_15FloatRoundStyleE2EEES1N_S1Q_JEEENS4_5SM1004TMEM4LOAD26SM100_TMEM_LOAD_32dp32b64xENS4_13SM90_TMA_LOADES1F_NS4_39AutoVectorizingCopyWithAssumedAlignmentILi128EEENS4_14SM90_TMA_STOREES1F_S23_S23_EEEvvEEEEvNT_6ParamsE,"",@"SHT_CUDA_INFO"
	.sectionflags	@""
	.align	4


	//----- nvinfo : EIATTR_CUDA_API_VERSION
	.align		4
        /*0000*/ 	.byte	0x04, 0x37
        /*0002*/ 	.short	(.L_31 - .L_30)
.L_30:
        /*0004*/ 	.word	0x00000082


	//----- nvinfo : EIATTR_KPARAM_INFO
	.align		4
.L_31:
        /*0008*/ 	.byte	0x04, 0x17
        /*000a*/ 	.short	(.L_33 - .L_32)
.L_32:
        /*000c*/ 	.word	0x00000000
        /*0010*/ 	.short	0x0000
        /*0012*/ 	.short	0x0000
        /*0014*/ 	.byte	0x00, 0xf0, 0x01, 0x20


	//----- nvinfo : EIATTR_AT_ENTRY_FRAGMENTS
	.align		4
.L_33:
        /*0018*/ 	.byte	0x04, 0x4f
        /*001a*/ 	.short	(.L_35 - .L_34)


	//   ....[0]....
.L_34:
        /*001c*/ 	.word	0x00000007


	//----- nvinfo : EIATTR_RESERVED_SMEM_USED
	.align		4
.L_35:
        /*0020*/ 	.byte	0x01, 0x41
	.zero		2


	//----- nvinfo : EIATTR_SPARSE_MMA_MASK
	.align		4
        /*0024*/ 	.byte	0x03, 0x50
        /*0026*/ 	.short	0x0000


	//----- nvinfo : EIATTR_TCGEN05_2CTA_USED
	.align		4
        /*0028*/ 	.byte	0x01, 0x52
	.zero		2


	//----- nvinfo : EIATTR_MAXREG_COUNT
	.align		4
        /*002c*/ 	.byte	0x03, 0x1b
        /*002e*/ 	.short	0x00ff


	//----- nvinfo : EIATTR_NUM_BARRIERS
	.align		4
        /*0030*/ 	.byte	0x02, 0x4c
        /*0032*/ 	.byte	0x07
	.zero		1


	//----- nvinfo : EIATTR_EXTERNS
	.align		4
        /*0034*/ 	.byte	0x04, 0x0f
        /*0036*/ 	.short	(.L_37 - .L_36)


	//   ....[0]....
	.align		4
.L_36:
        /*0038*/ 	.word	index@(__assertfail)


	//----- nvinfo : EIATTR_MERCURY_ISA_VERSION
	.align		4
.L_37:
        /*003c*/ 	.byte	0x03, 0x5f
        /*003e*/ 	.short	0x0101


	//----- nvinfo : EIATTR_INT_WARP_WIDE_INSTR_OFFSETS
	.align		4
        /*0040*/ 	.byte	0x04, 0x31
        /*0042*/ 	.short	(.L_39 - .L_38)


	//   ....[0]....
.L_38:
        /*0044*/ 	.word	0x00000cf0


	//   ....[1]....
        /*0048*/ 	.word	0x00000d90


	//   ....[2]....
        /*004c*/ 	.word	0x000020f0


	//   ....[3]....
        /*0050*/ 	.word	0x00003f80


	//   ....[4]....
        /*0054*/ 	.word	0x00003fa0


	//   ....[5]....
        /*0058*/ 	.word	0x00003fd0


	//   ....[6]....
        /*005c*/ 	.word	0x00004900


	//   ....[7]....
        /*0060*/ 	.word	0x00004970


	//   ....[8]....
        /*0064*/ 	.word	0x00004b50


	//   ....[9]....
        /*0068*/ 	.word	0x00004cb0


	//----- nvinfo : EIATTR_COOP_GROUP_MASK_REGIDS
	.align		4
.L_39:
        /*006c*/ 	.byte	0x04, 0x29
        /*006e*/ 	.short	(.L_41 - .L_40)


	//   ....[0]....
.L_40:
        /*0070*/ 	.word	0xffffffff


	//   ....[1]....
        /*0074*/ 	.word	0xffffffff


	//   ....[2]....
        /*0078*/ 	.word	0xffffffff


	//   ....[3]....
        /*007c*/ 	.word	0xffffffff


	//   ....[4]....
        /*0080*/ 	.word	0xffffffff


	//   ....[5]....
        /*0084*/ 	.word	0xffffffff


	//   ....[6]....
        /*0088*/ 	.word	0xffffffff


	//   ....[7]....
        /*008c*/ 	.word	0xffffffff


	//   ....[8]....
        /*0090*/ 	.word	0xffffffff


	//   ....[9]....
        /*0094*/ 	.word	0xffffffff


	//   ....[10]....
        /*0098*/ 	.word	0xffffffff


	//   ....[11]....
        /*009c*/ 	.word	0xffffffff


	//   ....[12]....
        /*00a0*/ 	.word	0xffffffff


	//   ....[13]....
        /*00a4*/ 	.word	0xffffffff


	//----- nvinfo : EIATTR_COOP_GROUP_INSTR_OFFSETS
	.align		4
.L_41:
        /*00a8*/ 	.byte	0x04, 0x28
        /*00aa*/ 	.short	(.L_43 - .L_42)


	//   ....[0]....
.L_42:
        /*00ac*/ 	.word	0x000000c0


	//   ....[1]....
        /*00b0*/ 	.word	0x00000500


	//   ....[2]....
        /*00b4*/ 	.word	0x000006a0


	//   ....[3]....
        /*00b8*/ 	.word	0x000007f0


	//   ....[4]....
        /*00bc*/ 	.word	0x000008e0


	//   ....[5]....
        /*00c0*/ 	.word	0x00000a40


	//   ....[6]....
        /*00c4*/ 	.word	0x00000bd0


	//   ....[7]....
        /*00c8*/ 	.word	0x00000e10


	//   ....[8]....
        /*00cc*/ 	.word	0x00001fd0


	//   ....[9]....
        /*00d0*/ 	.word	0x00002e40


	//   ....[10]....
        /*00d4*/ 	.word	0x00003310


	//   ....[11]....
        /*00d8*/ 	.word	0x00003340


	//   ....[12]....
        /*00dc*/ 	.word	0x00003e80


	//   ....[13]....
        /*00e0*/ 	.word	0x00004090


	//----- nvinfo : EIATTR_VRC_CTA_INIT_COUNT
	.align		4
.L_43:
        /*00e4*/ 	.byte	0x02, 0x4a
        /*00e6*/ 	.byte	0x80
	.zero		1


	//----- nvinfo : EIATTR_SYSCALL_OFFSETS
	.align		4
        /*00e8*/ 	.byte	0x04, 0x46
        /*00ea*/ 	.short	(.L_45 - .L_44)


	//   ....[0]....
.L_44:
        /*00ec*/ 	.word	0x000056e0


	//   ....[1]....
        /*00f0*/ 	.word	0x00005820


	//   ....[2]....
        /*00f4*/ 	.word	0x00006080


	//   ....[3]....
        /*00f8*/ 	.word	0x00007690


	//----- nvinfo : EIATTR_MBARRIER_INSTR_OFFSETS
	.align		4
.L_45:
        /*00fc*/ 	.byte	0x04, 0x39
        /*00fe*/ 	.short	(.L_47 - .L_46)


	//   ....[0]....
.L_46:
        /*0100*/ 	.word	0x000005f0
        /*0104*/ 	.word	0x000000ff
        /*0108*/ 	.word	0x00000000
        /*010c*/ 	.short	0x0100
        /*010e*/ 	.byte	0x08
	.zero		1


	//   ....[1]....
        /*0110*/ 	.word	0x00000600
        /*0114*/ 	.word	0x000000ff
        /*0118*/ 	.word	0x00000028
        /*011c*/ 	.short	0x0100
        /*011e*/ 	.byte	0x08
	.zero		1


	//   ....[2]....
        /*0120*/ 	.word	0x00000610
        /*0124*/ 	.word	0x000000ff
        /*0128*/ 	.word	0x00000008
        /*012c*/ 	.short	0x0100
        /*012e*/ 	.byte	0x08
	.zero		1


	//   ....[3]....
        /*0130*/ 	.word	0x00000620
        /*0134*/ 	.word	0x000000ff
        /*0138*/ 	.word	0x00000030
        /*013c*/ 	.short	0x0100
        /*013e*/ 	.byte	0x08
	.zero		1


	//   ....[4]....
        /*0140*/ 	.word	0x00000630
        /*0144*/ 	.word	0x000000ff
        /*0148*/ 	.word	0x00000010
        /*014c*/ 	.short	0x0100
        /*014e*/ 	.byte	0x08
	.zero		1


	//   ....[5]....
        /*0150*/ 	.word	0x00000640
        /*0154*/ 	.word	0x000000ff
        /*0158*/ 	.word	0x00000038
        /*015c*/ 	.short	0x0100
        /*015e*/ 	.byte	0x08
	.zero		1


	//   ....[6]....
        /*0160*/ 	.word	0x00000650
        /*0164*/ 	.word	0x000000ff
        /*0168*/ 	.word	0x00000018
        /*016c*/ 	.short	0x0100
        /*016e*/ 	.byte	0x08
	.zero		1


	//   ....[7]....
        /*0170*/ 	.word	0x00000660
        /*0174*/ 	.word	0x000000ff
        /*0178*/ 	.word	0x00000040
        /*017c*/ 	.short	0x0100
        /*017e*/ 	.byte	0x08
	.zero		1


	//   ....[8]....
        /*0180*/ 	.word	0x00000670
        /*0184*/ 	.word	0x000000ff
        /*0188*/ 	.word	0x00000020
        /*018c*/ 	.short	0x0100
        /*018e*/ 	.byte	0x08
	.zero		1


	//   ....[9]....
        /*0190*/ 	.word	0x00000680
        /*0194*/ 	.word	0x000000ff
        /*0198*/ 	.word	0x00000048
        /*019c*/ 	.short	0x0100
        /*019e*/ 	.byte	0x08
	.zero		1


	//   ....[10]....
        /*01a0*/ 	.word	0x000007a0
        /*01a4*/ 	.word	0x000000ff
        /*01a8*/ 	.word	0x00000050
        /*01ac*/ 	.short	0x0100
        /*01ae*/ 	.byte	0x09
	.zero		1


	//   ....[11]....
        /*01b0*/ 	.word	0x000007b0
        /*01b4*/ 	.word	0x000000ff
        /*01b8*/ 	.word	0x00000060
        /*01bc*/ 	.short	0x0100
        /*01be*/ 	.byte	0x09
	.zero		1


	//   ....[12]....
        /*01c0*/ 	.word	0x000007c0
        /*01c4*/ 	.word	0x000000ff
        /*01c8*/ 	.word	0x00000058
        /*01cc*/ 	.short	0x0100
        /*01ce*/ 	.byte	0x09
	.zero		1


	//   ....[13]....
        /*01d0*/ 	.word	0x000007d0
        /*01d4*/ 	.word	0x000000ff
        /*01d8*/ 	.word	0x00000068
        /*01dc*/ 	.short	0x0100
        /*01de*/ 	.byte	0x09
	.zero		1


	//   ....[14]....
        /*01e0*/ 	.word	0x000008b0
        /*01e4*/ 	.word	0x000000ff
        /*01e8*/ 	.word	0x00000070
        /*01ec*/ 	.short	0x0100
        /*01ee*/ 	.byte	0x08
	.zero		1


	//   ....[15]....
        /*01f0*/ 	.word	0x000008c0
        /*01f4*/ 	.word	0x000000ff
        /*01f8*/ 	.word	0x00000078
        /*01fc*/ 	.short	0x0100
        /*01fe*/ 	.byte	0x08
	.zero		1


	//   ....[16]....
        /*0200*/ 	.word	0x000009f0
        /*0204*/ 	.word	0x000000ff
        /*0208*/ 	.word	0x00000080
        /*020c*/ 	.short	0x0100
        /*020e*/ 	.byte	0x08
	.zero		1


	//   ....[17]....
        /*0210*/ 	.word	0x00000a00
        /*0214*/ 	.word	0x000000ff
        /*0218*/ 	.word	0x00000090
        /*021c*/ 	.short	0x0100
        /*021e*/ 	.byte	0x08
	.zero		1


	//   ....[18]....
        /*0220*/ 	.word	0x00000a10
        /*0224*/ 	.word	0x000000ff
        /*0228*/ 	.word	0x00000088
        /*022c*/ 	.short	0x0100
        /*022e*/ 	.byte	0x08
	.zero		1


	//   ....[19]....
        /*0230*/ 	.word	0x00000a20
        /*0234*/ 	.word	0x000000ff
        /*0238*/ 	.word	0x00000098
        /*023c*/ 	.short	0x0100
        /*023e*/ 	.byte	0x08
	.zero		1


	//   ....[20]....
        /*0240*/ 	.word	0x00000b40
        /*0244*/ 	.word	0x000000ff
        /*0248*/ 	.word	0x000000a0
        /*024c*/ 	.short	0x0100
        /*024e*/ 	.byte	0x09
	.zero		1


	//   ....[21]....
        /*0250*/ 	.word	0x00000b50
        /*0254*/ 	.word	0x000000ff
        /*0258*/ 	.word	0x000000c0
        /*025c*/ 	.short	0x0100
        /*025e*/ 	.byte	0x09
	.zero		1


	//   ....[22]....
        /*0260*/ 	.word	0x00000b60
        /*0264*/ 	.word	0x000000ff
        /*0268*/ 	.word	0x000000a8
        /*026c*/ 	.short	0x0100
        /*026e*/ 	.byte	0x09
	.zero		1


	//   ....[23]....
        /*0270*/ 	.word	0x00000b70
        /*0274*/ 	.word	0x000000ff
        /*0278*/ 	.word	0x000000c8
        /*027c*/ 	.short	0x0100
        /*027e*/ 	.byte	0x09
	.zero		1


	//   ....[24]....
        /*0280*/ 	.word	0x00000b80
        /*0284*/ 	.word	0x000000ff
        /*0288*/ 	.word	0x000000b0
        /*028c*/ 	.short	0x0100
        /*028e*/ 	.byte	0x09
	.zero		1


	//   ....[25]....
        /*0290*/ 	.word	0x00000b90
        /*0294*/ 	.word	0x000000ff
        /*0298*/ 	.word	0x000000d0
        /*029c*/ 	.short	0x0100
        /*029e*/ 	.byte	0x09
	.zero		1


	//   ....[26]....
        /*02a0*/ 	.word	0x00000ba0
        /*02a4*/ 	.word	0x000000ff
        /*02a8*/ 	.word	0x000000b8
        /*02ac*/ 	.short	0x0100
        /*02ae*/ 	.byte	0x09
	.zero		1


	//   ....[27]....
        /*02b0*/ 	.word	0x00000bb0
        /*02b4*/ 	.word	0x000000ff
        /*02b8*/ 	.word	0x000000d8
        /*02bc*/ 	.short	0x0100
        /*02be*/ 	.byte	0x09
	.zero		1


	//   ....[28]....
        /*02c0*/ 	.word	0x00000ca0
        /*02c4*/ 	.word	0x000000ff
        /*02c8*/ 	.word	0x000000e0
        /*02cc*/ 	.short	0x0100
        /*02ce*/ 	.byte	0x08
	.zero		1


	//   ....[29]....
        /*02d0*/ 	.word	0x00000cb0
        /*02d4*/ 	.word	0x000000ff
        /*02d8*/ 	.word	0x000000f0
        /*02dc*/ 	.short	0x0100
        /*02de*/ 	.byte	0x08
	.zero		1


	//   ....[30]....
        /*02e0*/ 	.word	0x00000cc0
        /*02e4*/ 	.word	0x000000ff
        /*02e8*/ 	.word	0x000000e8
        /*02ec*/ 	.short	0x0100
        /*02ee*/ 	.byte	0x08
	.zero		1


	//   ....[31]....
        /*02f0*/ 	.word	0x00000cd0
        /*02f4*/ 	.word	0x000000ff
        /*02f8*/ 	.word	0x000000f8
        /*02fc*/ 	.short	0x0100
        /*02fe*/ 	.byte	0x08
	.zero		1


	//   ....[32]....
        /*0300*/ 	.word	0x00000dc0
        /*0304*/ 	.word	0x000000ff
        /*0308*/ 	.word	0x00000100
        /*030c*/ 	.short	0x0100
        /*030e*/ 	.byte	0x06
	.zero		1


	//   ....[33]....
        /*0310*/ 	.word	0x000017d0
        /*0314*/ 	.word	0x00000003
        /*0318*/ 	.word	0x000000f0
        /*031c*/ 	.short	0x010a
        /*031e*/ 	.byte	0xff
	.zero		1


	//   ....[34]....
        /*0320*/ 	.word	0x00001800
        /*0324*/ 	.word	0x00000003
        /*0328*/ 	.word	0x000000e0
        /*032c*/ 	.short	0x0101
        /*032e*/ 	.byte	0xff
	.zero		1


	//   ....[35]....
        /*0330*/ 	.word	0x00001900
        /*0334*/ 	.word	0x000000ff
        /*0338*/ 	.word	0x00000028
        /*033c*/ 	.short	0x010a
        /*033e*/ 	.byte	0x08
	.zero		1


	//   ....[36]....
        /*0340*/ 	.word	0x000019d0
        /*0344*/ 	.word	0x000000ff
        /*0348*/ 	.word	0x00000028
        /*034c*/ 	.short	0x010a
        /*034e*/ 	.byte	0x21
	.zero		1


	//   ....[37]....
        /*0350*/ 	.word	0x00001b80
        /*0354*/ 	.word	0x000000ff
        /*0358*/ 	.word	0x00000028
        /*035c*/ 	.short	0x010a
        /*035e*/ 	.byte	0x08
	.zero		1


	//   ....[38]....
        /*0360*/ 	.word	0x00001c80
        /*0364*/ 	.word	0x000000ff
        /*0368*/ 	.word	0x00000078
        /*036c*/ 	.short	0x0101
        /*036e*/ 	.byte	0x04
	.zero		1


	//   ....[39]....
        /*0370*/ 	.word	0x00001ca0
        /*0374*/ 	.word	0x000000ff
        /*0378*/ 	.word	0x00000028
        /*037c*/ 	.short	0x010a
        /*037e*/ 	.byte	0x08
	.zero		1


	//   ....[40]....
        /*0380*/ 	.word	0x00001d20
        /*0384*/ 	.word	0x000000ff
        /*0388*/ 	.word	0x00000028
        /*038c*/ 	.short	0x010a
        /*038e*/ 	.byte	0x11
	.zero		1


	//   ....[41]....
        /*0390*/ 	.word	0x00001eb0
        /*0394*/ 	.word	0x000000ff
        /*0398*/ 	.word	0x00000028
        /*039c*/ 	.short	0x010a
        /*039e*/ 	.byte	0x08
	.zero		1


	//   ....[42]....
        /*03a0*/ 	.word	0x00002000
        /*03a4*/ 	.word	0x00000002
        /*03a8*/ 	.word	0x00000080
        /*03ac*/ 	.short	0x010a
        /*03ae*/ 	.byte	0xff
	.zero		1


	//   ....[43]....
        /*03b0*/ 	.word	0x000020c0
        /*03b4*/ 	.word	0x00000002
        /*03b8*/ 	.word	0x00000000
        /*03bc*/ 	.short	0x0101
        /*03be*/ 	.byte	0xff
	.zero		1


	//   ....[44]....
        /*03c0*/ 	.word	0x00002620
        /*03c4*/ 	.word	0x000000ff
        /*03c8*/ 	.word	0x00000000
        /*03cc*/ 	.short	0x010a
        /*03ce*/ 	.byte	0x05
	.zero		1


	//   ....[45]....
        /*03d0*/ 	.word	0x000026b0
        /*03d4*/ 	.word	0x000000ff
        /*03d8*/ 	.word	0x00000000
        /*03dc*/ 	.short	0x010a
        /*03de*/ 	.byte	0x05
	.zero		1


	//   ....[46]....
        /*03e0*/ 	.word	0x00002740
        /*03e4*/ 	.word	0x000000ff
        /*03e8*/ 	.word	0x00000000
        /*03ec*/ 	.short	0x010a
        /*03ee*/ 	.byte	0x05
	.zero		1


	//   ....[47]....
        /*03f0*/ 	.word	0x000027d0
        /*03f4*/ 	.word	0x000000ff
        /*03f8*/ 	.word	0x00000000
        /*03fc*/ 	.short	0x010a
        /*03fe*/ 	.byte	0x05
	.zero		1


	//   ....[48]....
        /*0400*/ 	.word	0x00002870
        /*0404*/ 	.word	0x00000000
        /*0408*/ 	.word	0x00000000
        /*040c*/ 	.short	0x010a
        /*040e*/ 	.byte	0xff
	.zero		1


	//   ....[49]....
        /*0410*/ 	.word	0x000029a0
        /*0414*/ 	.word	0x00000000
        /*0418*/ 	.word	0x000000e0
        /*041c*/ 	.short	0x010a
        /*041e*/ 	.byte	0xff
	.zero		1


	//   ....[50]....
        /*0420*/ 	.word	0x00002a10
        /*0424*/ 	.word	0x00000004
        /*0428*/ 	.word	0x00000000
        /*042c*/ 	.short	0x0101
        /*042e*/ 	.byte	0xff
	.zero		1


	//   ....[51]....
        /*0430*/ 	.word	0x00002a30
        /*0434*/ 	.word	0x000000ff
        /*0438*/ 	.word	0x00000090
        /*043c*/ 	.short	0x010a
        /*043e*/ 	.byte	0x05
	.zero		1


	//   ....[52]....
        /*0440*/ 	.word	0x00002b50
        /*0444*/ 	.word	0x00000000
        /*0448*/ 	.word	0x00000080
        /*044c*/ 	.short	0x010a
        /*044e*/ 	.byte	0xff
	.zero		1


	//   ....[53]....
        /*0450*/ 	.word	0x00002c50
        /*0454*/ 	.word	0x00000000
        /*0458*/ 	.word	0x00000000
        /*045c*/ 	.short	0x0101
        /*045e*/ 	.byte	0xff
	.zero		1


	//   ....[54]....
        /*0460*/ 	.word	0x00002ce0
        /*0464*/ 	.word	0x000000ff
        /*0468*/ 	.word	0x00000090
        /*046c*/ 	.short	0x0106
        /*046e*/ 	.byte	0x05
	.zero		1


	//   ....[55]....
        /*0470*/ 	.word	0x00002d00
        /*0474*/ 	.word	0x000000ff
        /*0478*/ 	.word	0x00000090
        /*047c*/ 	.short	0x010a
        /*047e*/ 	.byte	0x05
	.zero		1


	//   ....[56]....
        /*0480*/ 	.word	0x00002d90
        /*0484*/ 	.word	0x000000ff
        /*0488*/ 	.word	0x00000090
        /*048c*/ 	.short	0x0106
        /*048e*/ 	.byte	0x04
	.zero		1


	//   ....[57]....
        /*0490*/ 	.word	0x00002dd0
        /*0494*/ 	.word	0x00000000
        /*0498*/ 	.word	0x00000090
        /*049c*/ 	.short	0x010a
        /*049e*/ 	.byte	0xff
	.zero		1


	//   ....[58]....
        /*04a0*/ 	.word	0x00003010
        /*04a4*/ 	.word	0x000000ff
        /*04a8*/ 	.word	0x00000008
        /*04ac*/ 	.short	0x010a
        /*04ae*/ 	.byte	0x06
	.zero		1


	//   ....[59]....
        /*04b0*/ 	.word	0x00003030
        /*04b4*/ 	.word	0x000000ff
        /*04b8*/ 	.word	0x00000008
        /*04bc*/ 	.short	0x010a
        /*04be*/ 	.byte	0x06
	.zero		1


	//   ....[60]....
        /*04c0*/ 	.word	0x000031c0
        /*04c4*/ 	.word	0x000000ff
        /*04c8*/ 	.word	0x00000008
        /*04cc*/ 	.short	0x010a
        /*04ce*/ 	.byte	0x06
	.zero		1


	//   ....[61]....
        /*04d0*/ 	.word	0x000031e0
        /*04d4*/ 	.word	0x000000ff
        /*04d8*/ 	.word	0x00000008
        /*04dc*/ 	.short	0x010a
        /*04de*/ 	.byte	0x06
	.zero		1


	//   ....[62]....
        /*04e0*/ 	.word	0x000032a0
        /*04e4*/ 	.word	0x000000ff
        /*04e8*/ 	.word	0x00000000
        /*04ec*/ 	.short	0x0101
        /*04ee*/ 	.byte	0x07
	.zero		1


	//   ....[63]....
        /*04f0*/ 	.word	0x000035a0
        /*04f4*/ 	.word	0x00000000
        /*04f8*/ 	.word	0x00000080
        /*04fc*/ 	.short	0x010a
        /*04fe*/ 	.byte	0xff
	.zero		1


	//   ....[64]....
        /*0500*/ 	.word	0x00003660
        /*0504*/ 	.word	0x00000000
        /*0508*/ 	.word	0x00000000
        /*050c*/ 	.short	0x0101
        /*050e*/ 	.byte	0xff
	.zero		1


	//   ....[65]....
        /*0510*/ 	.word	0x00003720
        /*0514*/ 	.word	0x000000ff
        /*0518*/ 	.word	0x00000000
        /*051c*/ 	.short	0x010a
        /*051e*/ 	.byte	0x06
	.zero		1


	//   ....[66]....
        /*0520*/ 	.word	0x00003730
        /*0524*/ 	.word	0x000000ff
        /*0528*/ 	.word	0x000000c0
        /*052c*/ 	.short	0x010a
        /*052e*/ 	.byte	0x0a
	.zero		1


	//   ....[67]....
        /*0530*/ 	.word	0x000037e0
        /*0534*/ 	.word	0x000000ff
        /*0538*/ 	.word	0x00000000
        /*053c*/ 	.short	0x010a
        /*053e*/ 	.byte	0x09
	.zero		1


	//   ....[68]....
        /*0540*/ 	.word	0x00003920
        /*0544*/ 	.word	0x000000ff
        /*0548*/ 	.word	0x00000000
        /*054c*/ 	.short	0x010a
        /*054e*/ 	.byte	0x06
	.zero		1


	//   ....[69]....
        /*0550*/ 	.word	0x00003b70
        /*0554*/ 	.word	0x000000ff
        /*0558*/ 	.word	0x00000000
        /*055c*/ 	.short	0x010a
        /*055e*/ 	.byte	0x07
	.zero		1


	//   ....[70]....
        /*0560*/ 	.word	0x00003c00
        /*0564*/ 	.word	0x000000ff
        /*0568*/ 	.word	0x00000000
        /*056c*/ 	.short	0x010a
        /*056e*/ 	.byte	0x07
	.zero		1


	//   ....[71]....
        /*0570*/ 	.word	0x00003c90
        /*0574*/ 	.word	0x000000ff
        /*0578*/ 	.word	0x00000000
        /*057c*/ 	.short	0x010a
        /*057e*/ 	.byte	0x07
	.zero		1


	//   ....[72]....
        /*0580*/ 	.word	0x00003d30
        /*0584*/ 	.word	0x00000000
        /*0588*/ 	.word	0x00000000
        /*058c*/ 	.short	0x010a
        /*058e*/ 	.byte	0xff
	.zero		1


	//   ....[73]....
        /*0590*/ 	.word	0x00003d70
        /*0594*/ 	.word	0x00000000
        /*0598*/ 	.word	0x00000000
        /*059c*/ 	.short	0x010a
        /*059e*/ 	.byte	0xff
	.zero		1


	//   ....[74]....
        /*05a0*/ 	.word	0x00003de0
        /*05a4*/ 	.word	0x000000ff
        /*05a8*/ 	.word	0x00000000
        /*05ac*/ 	.short	0x0101
        /*05ae*/ 	.byte	0x05
	.zero		1


	//   ....[75]....
        /*05b0*/ 	.word	0x00003e20
        /*05b4*/ 	.word	0x000000ff
        /*05b8*/ 	.word	0x00000100
        /*05bc*/ 	.short	0x010a
        /*05be*/ 	.byte	0x08
	.zero		1


	//   ....[76]....
        /*05c0*/ 	.word	0x00003e70
        /*05c4*/ 	.word	0x000000ff
        /*05c8*/ 	.word	0x00000000
        /*05cc*/ 	.short	0x0101
        /*05ce*/ 	.byte	0x05
	.zero		1


	//   ....[77]....
        /*05d0*/ 	.word	0x000042a0
        /*05d4*/ 	.word	0x00000000
        /*05d8*/ 	.word	0x00000080
        /*05dc*/ 	.short	0x010a
        /*05de*/ 	.byte	0xff
	.zero		1


	//   ....[78]....
        /*05e0*/ 	.word	0x00004360
        /*05e4*/ 	.word	0x00000000
        /*05e8*/ 	.word	0x00000000
        /*05ec*/ 	.short	0x0101
        /*05ee*/ 	.byte	0xff
	.zero		1


	//   ....[79]....
        /*05f0*/ 	.word	0x00004680
        /*05f4*/ 	.word	0x000000ff
        /*05f8*/ 	.word	0x00000078
        /*05fc*/ 	.short	0x010a
        /*05fe*/ 	.byte	0x06
	.zero		1


	//   ....[80]....
        /*0600*/ 	.word	0x00004870
        /*0604*/ 	.word	0x000000ff
        /*0608*/ 	.word	0x00000060
        /*060c*/ 	.short	0x010a
        /*060e*/ 	.byte	0x06
	.zero		1


	//   ....[81]....
        /*0610*/ 	.word	0x00004a40
        /*0614*/ 	.word	0x000000ff
        /*0618*/ 	.word	0x00000050
        /*061c*/ 	.short	0x010b
        /*061e*/ 	.byte	0x06
	.zero		1


	//   ....[82]....
        /*0620*/ 	.word	0x00004ab0
        /*0624*/ 	.word	0x000000ff
        /*0628*/ 	.word	0x00000000
        /*062c*/ 	.short	0x0101
        /*062e*/ 	.byte	0x08
	.zero		1


	//   ....[83]....
        /*0630*/ 	.word	0x00004ae0
        /*0634*/ 	.word	0x000000ff
        /*0638*/ 	.word	0x00000068
        /*063c*/ 	.short	0x010a
        /*063e*/ 	.byte	0x06
	.zero		1


	//   ....[84]....
        /*0640*/ 	.word	0x00004cf0
        /*0644*/ 	.word	0x000000ff
        /*0648*/ 	.word	0x00000058
        /*064c*/ 	.short	0x010b
        /*064e*/ 	.byte	0x06
	.zero		1


	//   ....[85]....
        /*0650*/ 	.word	0x00004d10
        /*0654*/ 	.word	0x000000ff
        /*0658*/ 	.word	0x00000000
        /*065c*/ 	.short	0x0101
        /*065e*/ 	.byte	0x0d
	.zero		1


	//   ....[86]....
        /*0660*/ 	.word	0x00004d40
        /*0664*/ 	.word	0x000000ff
        /*0668*/ 	.word	0x00000060
        /*066c*/ 	.short	0x010a
        /*066e*/ 	.byte	0x06
	.zero		1


	//   ....[87]....
        /*0670*/ 	.word	0x00004d80
        /*0674*/ 	.word	0x00000000
        /*0678*/ 	.word	0x00000068
        /*067c*/ 	.short	0x010a
        /*067e*/ 	.byte	0xff
	.zero		1


	//   ....[88]....
        /*0680*/ 	.word	0x000050b0
        /*0684*/ 	.word	0x00000000
        /*0688*/ 	.word	0x00000080
        /*068c*/ 	.short	0x010a
        /*068e*/ 	.byte	0xff
	.zero		1


	//   ....[89]....
        /*0690*/ 	.word	0x000051c0
        /*0694*/ 	.word	0x00000000
        /*0698*/ 	.word	0x00000000
        /*069c*/ 	.short	0x0101
        /*069e*/ 	.byte	0xff
	.zero		1


	//   ....[90]....
        /*06a0*/ 	.word	0x00005c20
        /*06a4*/ 	.word	0x00000003
        /*06a8*/ 	.word	0x00000050
        /*06ac*/ 	.short	0x010a
        /*06ae*/ 	.byte	0xff
	.zero		1


	//   ....[91]....
        /*06b0*/ 	.word	0x00005c60
        /*06b4*/ 	.word	0x000000c3
        /*06b8*/ 	.word	0x000000a0
        /*06bc*/ 	.short	0x010a
        /*06be*/ 	.byte	0xff
	.zero		1


	//   ....[92]....
        /*06c0*/ 	.word	0x00005d90
        /*06c4*/ 	.word	0x00000003
        /*06c8*/ 	.word	0x00000050
        /*06cc*/ 	.short	0x010a
        /*06ce*/ 	.byte	0xff
	.zero		1


	//   ....[93]....
        /*06d0*/ 	.word	0x00005ef0
        /*06d4*/ 	.word	0x00000000
        /*06d8*/ 	.word	0x00000000
        /*06dc*/ 	.short	0x0101
        /*06de*/ 	.byte	0xff
	.zero		1


	//   ....[94]....
        /*06e0*/ 	.word	0x00005f50
        /*06e4*/ 	.word	0x000000c3
        /*06e8*/ 	.word	0x000000a0
        /*06ec*/ 	.short	0x010a
        /*06ee*/ 	.byte	0xff
	.zero		1


	//   ....[95]....
        /*06f0*/ 	.word	0x00007300
        /*06f4*/ 	.word	0x000000d8
        /*06f8*/ 	.word	0x00000050
        /*06fc*/ 	.short	0x010a
        /*06fe*/ 	.byte	0xff
	.zero		1


	//   ....[96]....
        /*0700*/ 	.word	0x000073d0
        /*0704*/ 	.word	0x000000d8
        /*0708*/ 	.word	0x00000050
        /*070c*/ 	.short	0x010a
        /*070e*/ 	.byte	0xff
	.zero		1


	//   ....[97]....
        /*0710*/ 	.word	0x00007530
        /*0714*/ 	.word	0x00000002
        /*0718*/ 	.word	0x00000000
        /*071c*/ 	.short	0x0101
        /*071e*/ 	.byte	0xff
	.zero		1


	//   ....[98]....
        /*0720*/ 	.word	0x00007940
        /*0724*/ 	.word	0x000000c3
        /*0728*/ 	.word	0x00000000
        /*072c*/ 	.short	0x0101
        /*072e*/ 	.byte	0xff
	.zero		1


	//   ....[99]....
        /*0730*/ 	.word	0x00008990
        /*0734*/ 	.word	0x00000003
        /*0738*/ 	.word	0x000000f0
        /*073c*/ 	.short	0x010a
        /*073e*/ 	.byte	0xff
	.zero		1


	//   ....[100]....
        /*0740*/ 	.word	0x000089f0
        /*0744*/ 	.word	0x00000002
        /*0748*/ 	.word	0x00000028
        /*074c*/ 	.short	0x010a
        /*074e*/ 	.byte	0xff
	.zero		1


	//   ....[101]....
        /*0750*/ 	.word	0x00008a50
        /*0754*/ 	.word	0x00000002
        /*0758*/ 	.word	0x00000028
        /*075c*/ 	.short	0x010a
        /*075e*/ 	.byte	0xff
	.zero		1


	//   ....[102]....
        /*0760*/ 	.word	0x00008aa0
        /*0764*/ 	.word	0x00000002
        /*0768*/ 	.word	0x00000080
        /*076c*/ 	.short	0x010a
        /*076e*/ 	.byte	0xff
	.zero		1


	//   ....[103]....
        /*0770*/ 	.word	0x00008b00
        /*0774*/ 	.word	0x00000000
        /*0778*/ 	.word	0x00000000
        /*077c*/ 	.short	0x010a
        /*077e*/ 	.byte	0xff
	.zero		1


	//   ....[104]....
        /*0780*/ 	.word	0x00008b60
        /*0784*/ 	.word	0x00000000
        /*0788*/ 	.word	0x00000000
        /*078c*/ 	.short	0x010a
        /*078e*/ 	.byte	0xff
	.zero		1


	//   ....[105]....
        /*0790*/ 	.word	0x00008bc0
        /*0794*/ 	.word	0x00000000
        /*0798*/ 	.word	0x00000000
        /*079c*/ 	.short	0x010a
        /*079e*/ 	.byte	0xff
	.zero		1


	//   ....[106]....
        /*07a0*/ 	.word	0x00008c20
        /*07a4*/ 	.word	0x00000000
        /*07a8*/ 	.word	0x00000000
        /*07ac*/ 	.short	0x010a
        /*07ae*/ 	.byte	0xff
	.zero		1


	//   ....[107]....
        /*07b0*/ 	.word	0x00008c70
        /*07b4*/ 	.word	0x00000000
        /*07b8*/ 	.word	0x000000e0
        /*07bc*/ 	.short	0x010a
        /*07be*/ 	.byte	0xff
	.zero		1


	//   ....[108]....
        /*07c0*/ 	.word	0x00008cd0
        /*07c4*/ 	.word	0x00000000
        /*07c8*/ 	.word	0x00000090
        /*07cc*/ 	.short	0x010a
        /*07ce*/ 	.byte	0xff
	.zero		1


	//   ....[109]....
        /*07d0*/ 	.word	0x00008d20
        /*07d4*/ 	.word	0x00000000
        /*07d8*/ 	.word	0x00000080
        /*07dc*/ 	.short	0x010a
        /*07de*/ 	.byte	0xff
	.zero		1


	//   ....[110]....
        /*07e0*/ 	.word	0x00008d80
        /*07e4*/ 	.word	0x00000000
        /*07e8*/ 	.word	0x00000090
        /*07ec*/ 	.short	0x010a
        /*07ee*/ 	.byte	0xff
	.zero		1


	//   ....[111]....
        /*07f0*/ 	.word	0x00008de0
        /*07f4*/ 	.word	0x00000004
        /*07f8*/ 	.word	0x00000008
        /*07fc*/ 	.short	0x010a
        /*07fe*/ 	.byte	0xff
	.zero		1


	//   ....[112]....
        /*0800*/ 	.word	0x00008ec0
        /*0804*/ 	.word	0x00000002
        /*0808*/ 	.word	0x00000008
        /*080c*/ 	.short	0x010a
        /*080e*/ 	.byte	0xff
	.zero		1


	//   ....[113]....
        /*0810*/ 	.word	0x00008f10
        /*0814*/ 	.word	0x00000000
        /*0818*/ 	.word	0x00000080
        /*081c*/ 	.short	0x010a
        /*081e*/ 	.byte	0xff
	.zero		1


	//   ....[114]....
        /*0820*/ 	.word	0x00008f70
        /*0824*/ 	.word	0x00000000
        /*0828*/ 	.word	0x000000c0
        /*082c*/ 	.short	0x010a
        /*082e*/ 	.byte	0xff
	.zero		1


	//   ....[115]....
        /*0830*/ 	.word	0x00008fd0
        /*0834*/ 	.word	0x00000000
        /*0838*/ 	.word	0x00000000
        /*083c*/ 	.short	0x010a
        /*083e*/ 	.byte	0xff
	.zero		1


	//   ....[116]....
        /*0840*/ 	.word	0x00009030
        /*0844*/ 	.word	0x00000000
        /*0848*/ 	.word	0x00000000
        /*084c*/ 	.short	0x010a
        /*084e*/ 	.byte	0xff
	.zero		1


	//   ....[117]....
        /*0850*/ 	.word	0x00009090
        /*0854*/ 	.word	0x00000000
        /*0858*/ 	.word	0x00000000
        /*085c*/ 	.short	0x010a
        /*085e*/ 	.byte	0xff
	.zero		1


	//   ....[118]....
        /*0860*/ 	.word	0x000090f0
        /*0864*/ 	.word	0x00000000
        /*0868*/ 	.word	0x00000000
        /*086c*/ 	.short	0x010a
        /*086e*/ 	.byte	0xff
	.zero		1


	//   ....[119]....
        /*0870*/ 	.word	0x00009150
        /*0874*/ 	.word	0x00000000
        /*0878*/ 	.word	0x00000100
        /*087c*/ 	.short	0x010a
        /*087e*/ 	.byte	0xff
	.zero		1


	//   ....[120]....
        /*0880*/ 	.word	0x000091a0
        /*0884*/ 	.word	0x00000000
        /*0888*/ 	.word	0x00000080
        /*088c*/ 	.short	0x010a
        /*088e*/ 	.byte	0xff
	.zero		1


	//   ....[121]....
        /*0890*/ 	.word	0x00009200
        /*0894*/ 	.word	0x00000000
        /*0898*/ 	.word	0x00000078
        /*089c*/ 	.short	0x010a
        /*089e*/ 	.byte	0xff
	.zero		1


	//   ....[122]....
        /*08a0*/ 	.word	0x00009260
        /*08a4*/ 	.word	0x00000003
        /*08a8*/ 	.word	0x00000060
        /*08ac*/ 	.short	0x010a
        /*08ae*/ 	.byte	0xff
	.zero		1


	//   ....[123]....
        /*08b0*/ 	.word	0x000092c0
        /*08b4*/ 	.word	0x00000003
        /*08b8*/ 	.word	0x00000068
        /*08bc*/ 	.short	0x010a
        /*08be*/ 	.byte	0xff
	.zero		1


	//   ....[124]....
        /*08c0*/ 	.word	0x00009320
        /*08c4*/ 	.word	0x00000000
        /*08c8*/ 	.word	0x00000060
        /*08cc*/ 	.short	0x010a
        /*08ce*/ 	.byte	0xff
	.zero		1


	//   ....[125]....
        /*08d0*/ 	.word	0x00009370
        /*08d4*/ 	.word	0x00000000
        /*08d8*/ 	.word	0x00000080
        /*08dc*/ 	.short	0x010a
        /*08de*/ 	.byte	0xff
	.zero		1


	//   ....[126]....
        /*08e0*/ 	.word	0x000093c0
        /*08e4*/ 	.word	0x00000003
        /*08e8*/ 	.word	0x00000050
        /*08ec*/ 	.short	0x010a
        /*08ee*/ 	.byte	0xff
	.zero		1


	//   ....[127]....
        /*08f0*/ 	.word	0x00009410
        /*08f4*/ 	.word	0x000000c3
        /*08f8*/ 	.word	0x000000a0
        /*08fc*/ 	.short	0x010a
        /*08fe*/ 	.byte	0xff
	.zero		1


	//   ....[128]....
        /*0900*/ 	.word	0x00009460
        /*0904*/ 	.word	0x000000d8
        /*0908*/ 	.word	0x00000050
        /*090c*/ 	.short	0x010a
        /*090e*/ 	.byte	0xff
	.zero		1


	//----- nvinfo : EIATTR_NUM_MBARRIERS
	.align		4
.L_47:
        /*0910*/ 	.byte	0x03, 0x38
        /*0912*/ 	.short	0x0021


	//----- nvinfo : EIATTR_EXIT_INSTR_OFFSETS
	.align		4
        /*0914*/ 	.byte	0x04, 0x1c
        /*0916*/ 	.short	(.L_49 - .L_48)


	//   ....[0]....
.L_48:
        /*0918*/ 	.word	0x000028a0


	//   ....[1]....
        /*091c*/ 	.word	0x00002da0


	//   ....[2]....
        /*0920*/ 	.word	0x00002e00


	//   ....[3]....
        /*0924*/ 	.word	0x000040a0


	//   ....[4]....
        /*0928*/ 	.word	0x00004db0


	//   ....[5]....
        /*092c*/ 	.word	0x00004df0


	//   ....[6]....
        /*0930*/ 	.word	0x00008980


	//----- nvinfo : EIATTR_MAX_THREADS
	.align		4
.L_49:
        /*0934*/ 	.byte	0x04, 0x05
        /*0936*/ 	.short	(.L_51 - .L_50)
.L_50:
        /*0938*/ 	.word	0x00000100
        /*093c*/ 	.word	0x00000001
        /*0940*/ 	.word	0x00000001


	//----- nvinfo : EIATTR_CRS_STACK_SIZE
	.align		4
.L_51:
        /*0944*/ 	.byte	0x04, 0x1e
        /*0946*/ 	.short	(.L_53 - .L_52)
.L_52:
        /*0948*/ 	.word	0x00000000


	//----- nvinfo : EIATTR_CBANK_PARAM_SIZE
	.align		4
.L_53:
        /*094c*/ 	.byte	0x03, 0x19
        /*094e*/ 	.short	0x0800


	//----- nvinfo : EIATTR_PARAM_CBANK
	.align		4
        /*0950*/ 	.byte	0x04, 0x0a
        /*0952*/ 	.short	(.L_55 - .L_54)
	.align		4
.L_54:
        /*0954*/ 	.word	index@(.nv.constant0._ZN7cutlass13device_kernelINS_4gemm6kernel13GemmUniversalIN4cute5tupleIJiiiiEEENS1_10collective13CollectiveMmaINS1_35MainloopSm100TmaUmmaWarpSpecializedILi5ELi2ELi4ENS5_IJNS4_1CILi2EEENSA_ILi1EEESC_EEEEENS5_IJNSA_ILi256EEENSA_ILi128EEENSA_ILi64EEEEEENS_12float_e5m2_tENS5_IJlSC_lEEESJ_SK_NS4_8TiledMMAINS4_8MMA_AtomIJNS4_10MMA_TraitsINS4_25SM100_MMA_F8F6F4_2x1SM_SSEJSJ_SJ_fSF_SG_NS4_17integral_constantINS4_4UMMA5MajorELSR_0EEESS_NSP_INSQ_7ScaleInELST_0EEESU_EEEEEENS4_6LayoutINS5_IJSC_SC_SC_EEENS5_IJNSA_ILi0EEESZ_SZ_EEEEENS5_IJNS4_10UnderscoreES12_S12_EEEEENS4_18SM100_TMA_2SM_LOADENS4_14ComposedLayoutINS4_7SwizzleILi2ELi4ELi3EEENS4_18smem_ptr_flag_bitsILi8EEENSX_INS5_IJNSA_ILi8EEESH_EEENS5_IJSH_SC_EEEEEEEvNS4_8identityES15_S1F_vS1G_EENS_8epilogue10collective18CollectiveEpilogueINS1I_23Sm100TmaWarpSpecializedILi2ELi2ELi64ELb0ELb0EEEJNS5_IJSG_SG_SH_EEENS5_IJNSX_ISG_SC_EENSX_ISH_SC_EEEEESJ_SK_SJ_SK_NS1I_6fusion15FusionCallbacksIS1M_NS1R_17LinearCombinationISJ_fSJ_fLNS_15FloatRoundStyleE2EEES1N_S1Q_JEEENS4_5SM1004TMEM4LOAD26SM100_TMEM_LOAD_32dp32b64xENS4_13SM90_TMA_LOADES1F_NS4_39AutoVectorizingCopyWithAssumedAlignmentILi128EEENS4_14SM90_TMA_STOREES1F_S23_S23_EEEvvEEEEvNT_6ParamsE)
        /*0958*/ 	.short	0x0380
        /*095a*/ 	.short	0x0800


	//----- nvinfo : EIATTR_SW_WAR
	.align		4
.L_55:
        /*095c*/ 	.byte	0x04, 0x36
        /*095e*/ 	.short	(.L_57 - .L_56)
.L_56:
        /*0960*/ 	.word	0x00000008
.L_57:


//--------------------- .nv.callgraph             --------------------------
	.section	.nv.callgraph,"",@"SHT_CUDA_CALLGRAPH"
	.align	4
	.sectionentsize	8
	.align		4
        /*0000*/ 	.word	0x00000000
	.align		4
        /*0004*/ 	.word	0xffffffff
	.align		4
        /*0008*/ 	.word	index@(_ZN7cutlass13device_kernelINS_4gemm6kernel13GemmUniversalIN4cute5tupleIJiiiiEEENS1_10collective13CollectiveMmaINS1_35MainloopSm100TmaUmmaWarpSpecializedILi5ELi2ELi4ENS5_IJNS4_1CILi2EEENSA_ILi1EEESC_EEEEENS5_IJNSA_ILi256EEENSA_ILi128EEENSA_ILi64EEEEEENS_12float_e5m2_tENS5_IJlSC_lEEESJ_SK_NS4_8TiledMMAINS4_8MMA_AtomIJNS4_10MMA_TraitsINS4_25SM100_MMA_F8F6F4_2x1SM_SSEJSJ_SJ_fSF_SG_NS4_17integral_constantINS4_4UMMA5MajorELSR_0EEESS_NSP_INSQ_7ScaleInELST_0EEESU_EEEEEENS4_6LayoutINS5_IJSC_SC_SC_EEENS5_IJNSA_ILi0EEESZ_SZ_EEEEENS5_IJNS4_10UnderscoreES12_S12_EEEEENS4_18SM100_TMA_2SM_LOADENS4_14ComposedLayoutINS4_7SwizzleILi2ELi4ELi3EEENS4_18smem_ptr_flag_bitsILi8EEENSX_INS5_IJNSA_ILi8EEESH_EEENS5_IJSH_SC_EEEEEEEvNS4_8identityES15_S1F_vS1G_EENS_8epilogue10collective18CollectiveEpilogueINS1I_23Sm100TmaWarpSpecializedILi2ELi2ELi64ELb0ELb0EEEJNS5_IJSG_SG_SH_EEENS5_IJNSX_ISG_SC_EENSX_ISH_SC_EEEEESJ_SK_SJ_SK_NS1I_6fusion15FusionCallbacksIS1M_NS1R_17LinearCombinationISJ_fSJ_fLNS_15FloatRoundStyleE2EEES1N_S1Q_JEEENS4_5SM1004TMEM4LOAD26SM100_TMEM_LOAD_32dp32b64xENS4_13SM90_TMA_LOADES1F_NS4_39AutoVectorizingCopyWithAssumedAlignmentILi128EEENS4_14SM90_TMA_STOREES1F_S23_S23_EEEvvEEEEvNT_6ParamsE)
	.align		4
        /*000c*/ 	.word	index@(__assertfail)
	.align		4
        /*0010*/ 	.word	0x00000000
	.align		4
        /*0014*/ 	.word	0xfffffffe
	.align		4
        /*0018*/ 	.word	0x00000000
	.align		4
        /*001c*/ 	.word	0xfffffffd
	.align		4
        /*0020*/ 	.word	0x00000000
	.align		4
        /*0024*/ 	.word	0xfffffffc


//--------------------- .nv.constant4             --------------------------
	.section	.nv.constant4,"a",@progbits
	.align	8
	.align		8
.nv.constant4:
        /*0000*/ 	.dword	__assertfail
	.align		8
        /*0008*/ 	.dword	__unnamed_1
	.align		8
        /*0010*/ 	.dword	__unnamed_2
	.align		8
        /*0018*/ 	.dword	_ZN40_INTERNAL_7baf9228_4_k_cu_8e2b8b2f_100144cuda3std3__45__cpo5beginE
	.align		8
        /*0020*/ 	.dword	_ZN40_INTERNAL_7baf9228_4_k_cu_8e2b8b2f_100144cuda3std3__45__cpo3endE
	.align		8
        /*0028*/ 	.dword	_ZN40_INTERNAL_7baf9228_4_k_cu_8e2b8b2f_100144cuda3std3__45__cpo6cbeginE
	.align		8
        /*0030*/ 	.dword	_ZN40_INTERNAL_7baf9228_4_k_cu_8e2b8b2f_100144cuda3std3__45__cpo4cendE
	.align		8
        /*0038*/ 	.dword	_ZN40_INTERNAL_7baf9228_4_k_cu_8e2b8b2f_100144cuda3std3__442_GLOBAL__N__7baf9228_4_k_cu_8e2b8b2f_100146ignoreE
	.align		8
        /*0040*/ 	.dword	_ZN40_INTERNAL_7baf9228_4_k_cu_8e2b8b2f_100144cuda3std3__419piecewise_constructE
	.align		8
        /*0048*/ 	.dword	_ZN40_INTERNAL_7baf9228_4_k_cu_8e2b8b2f_100144cuda3std3__48in_placeE
	.align		8
        /*0050*/ 	.dword	_ZN40_INTERNAL_7baf9228_4_k_cu_8e2b8b2f_100144cuda3std6ranges3__45__cpo4swapE
	.align		8
        /*0058*/ 	.dword	_ZN40_INTERNAL_7baf9228_4_k_cu_8e2b8b2f_100144cuda3std6ranges3__45__cpo9iter_moveE
	.align		8
        /*0060*/ 	.dword	_ZN40_INTERNAL_7baf9228_4_k_cu_8e2b8b2f_100144cute7productE
	.align		8
        /*0068*/ 	.dword	_ZN40_INTERNAL_7baf9228_4_k_cu_8e2b8b2f_100144cute1_E
	.align		8
        /*0070*/ 	.dword	$str$25
	.align		8
        /*0078*/ 	.dword	$str$26
	.align		8
        /*0080*/ 	.dword	$str$27
	.align		8
        /*0088*/ 	.dword	$str$28


//--------------------- .text._ZN7cutlass13device_kernelINS_4gemm6kernel13GemmUniversalIN4cute5tupleIJiiiiEEENS1_10collective13CollectiveMmaINS1_35MainloopSm100TmaUmmaWarpSpecializedILi5ELi2ELi4ENS5_IJNS4_1CILi2EEENSA_ILi1EEESC_EEEEENS5_IJNSA_ILi256EEENSA_ILi128EEENSA_ILi64EEEEEENS_12float_e5m2_tENS5_IJlSC_lEEESJ_SK_NS4_8TiledMMAINS4_8MMA_AtomIJNS4_10MMA_TraitsINS4_25SM100_MMA_F8F6F4_2x1SM_SSEJSJ_SJ_fSF_SG_NS4_17integral_constantINS4_4UMMA5MajorELSR_0EEESS_NSP_INSQ_7ScaleInELST_0EEESU_EEEEEENS4_6LayoutINS5_IJSC_SC_SC_EEENS5_IJNSA_ILi0EEESZ_SZ_EEEEENS5_IJNS4_10UnderscoreES12_S12_EEEEENS4_18SM100_TMA_2SM_LOADENS4_14ComposedLayoutINS4_7SwizzleILi2ELi4ELi3EEENS4_18smem_ptr_flag_bitsILi8EEENSX_INS5_IJNSA_ILi8EEESH_EEENS5_IJSH_SC_EEEEEEEvNS4_8identityES15_S1F_vS1G_EENS_8epilogue10collective18CollectiveEpilogueINS1I_23Sm100TmaWarpSpecializedILi2ELi2ELi64ELb0ELb0EEEJNS5_IJSG_SG_SH_EEENS5_IJNSX_ISG_SC_EENSX_ISH_SC_EEEEESJ_SK_SJ_SK_NS1I_6fusion15FusionCallbacksIS1M_NS1R_17LinearCombinationISJ_fSJ_fLNS_15FloatRoundStyleE2EEES1N_S1Q_JEEENS4_5SM1004TMEM4LOAD26SM100_TMEM_LOAD_32dp32b64xENS4_13SM90_TMA_LOADES1F_NS4_39AutoVectorizingCopyWithAssumedAlignmentILi128EEENS4_14SM90_TMA_STOREES1F_S23_S23_EEEvvEEEEvNT_6ParamsE --------------------------
	.section	.text._ZN7cutlass13device_kernelINS_4gemm6kernel13GemmUniversalIN4cute5tupleIJiiiiEEENS1_10collective13CollectiveMmaINS1_35MainloopSm100TmaUmmaWarpSpecializedILi5ELi2ELi4ENS5_IJNS4_1CILi2EEENSA_ILi1EEESC_EEEEENS5_IJNSA_ILi256EEENSA_ILi128EEENSA_ILi64EEEEEENS_12float_e5m2_tENS5_IJlSC_lEEESJ_SK_NS4_8TiledMMAINS4_8MMA_AtomIJNS4_10MMA_TraitsINS4_25SM100_MMA_F8F6F4_2x1SM_SSEJSJ_SJ_fSF_SG_NS4_17integral_constantINS4_4UMMA5MajorELSR_0EEESS_NSP_INSQ_7ScaleInELST_0EEESU_EEEEEENS4_6LayoutINS5_IJSC_SC_SC_EEENS5_IJNSA_ILi0EEESZ_SZ_EEEEENS5_IJNS4_10UnderscoreES12_S12_EEEEENS4_18SM100_TMA_2SM_LOADENS4_14ComposedLayoutINS4_7SwizzleILi2ELi4ELi3EEENS4_18smem_ptr_flag_bitsILi8EEENSX_INS5_IJNSA_ILi8EEESH_EEENS5_IJSH_SC_EEEEEEEvNS4_8identityES15_S1F_vS1G_EENS_8epilogue10collective18CollectiveEpilogueINS1I_23Sm100TmaWarpSpecializedILi2ELi2ELi64ELb0ELb0EEEJNS5_IJSG_SG_SH_EEENS5_IJNSX_ISG_SC_EENSX_ISH_SC_EEEEESJ_SK_SJ_SK_NS1I_6fusion15FusionCallbacksIS1M_NS1R_17LinearCombinationISJ_fSJ_fLNS_15FloatRoundStyleE2EEES1N_S1Q_JEEENS4_5SM1004TMEM4LOAD26SM100_TMEM_LOAD_32dp32b64xENS4_13SM90_TMA_LOADES1F_NS4_39AutoVectorizingCopyWithAssumedAlignmentILi128EEENS4_14SM90_TMA_STOREES1F_S23_S23_EEEvvEEEEvNT_6ParamsE,"ax",@progbits
	.align	128
.text._ZN7cutlass13device_kernelINS_4gemm6kernel13GemmUniversalIN4cute5tupleIJiiiiEEENS1_10collective13CollectiveMmaINS1_35MainloopSm100TmaUmmaWarpSpecializedILi5ELi2ELi4ENS5_IJNS4_1CILi2EEENSA_ILi1EEESC_EEEEENS5_IJNSA_ILi256EEENSA_ILi128EEENSA_ILi64EEEEEENS_12float_e5m2_tENS5_IJlSC_lEEESJ_SK_NS4_8TiledMMAINS4_8MMA_AtomIJNS4_10MMA_TraitsINS4_25SM100_MMA_F8F6F4_2x1SM_SSEJSJ_SJ_fSF_SG_NS4_17integral_constantINS4_4UMMA5MajorELSR_0EEESS_NSP_INSQ_7ScaleInELST_0EEESU_EEEEEENS4_6LayoutINS5_IJSC_SC_SC_EEENS5_IJNSA_ILi0EEESZ_SZ_EEEEENS5_IJNS4_10UnderscoreES12_S12_EEEEENS4_18SM100_TMA_2SM_LOADENS4_14ComposedLayoutINS4_7SwizzleILi2ELi4ELi3EEENS4_18smem_ptr_flag_bitsILi8EEENSX_INS5_IJNSA_ILi8EEESH_EEENS5_IJSH_SC_EEEEEEEvNS4_8identityES15_S1F_vS1G_EENS_8epilogue10collective18CollectiveEpilogueINS1I_23Sm100TmaWarpSpecializedILi2ELi2ELi64ELb0ELb0EEEJNS5_IJSG_SG_SH_EEENS5_IJNSX_ISG_SC_EENSX_ISH_SC_EEEEESJ_SK_SJ_SK_NS1I_6fusion15FusionCallbacksIS1M_NS1R_17LinearCombinationISJ_fSJ_fLNS_15FloatRoundStyleE2EEES1N_S1Q_JEEENS4_5SM1004TMEM4LOAD26SM100_TMEM_LOAD_32dp32b64xENS4_13SM90_TMA_LOADES1F_NS4_39AutoVectorizingCopyWithAssumedAlignmentILi128EEENS4_14SM90_TMA_STOREES1F_S23_S23_EEEvvEEEEvNT_6ParamsE:
        .type           _ZN7cutlass13device_kernelINS_4gemm6kernel13GemmUniversalIN4cute5tupleIJiiiiEEENS1_10collective13CollectiveMmaINS1_35MainloopSm100TmaUmmaWarpSpecializedILi5ELi2ELi4ENS5_IJNS4_1CILi2EEENSA_ILi1EEESC_EEEEENS5_IJNSA_ILi256EEENSA_ILi128EEENSA_ILi64EEEEEENS_12float_e5m2_tENS5_IJlSC_lEEESJ_SK_NS4_8TiledMMAINS4_8MMA_AtomIJNS4_10MMA_TraitsINS4_25SM100_MMA_F8F6F4_2x1SM_SSEJSJ_SJ_fSF_SG_NS4_17integral_constantINS4_4UMMA5MajorELSR_0EEESS_NSP_INSQ_7ScaleInELST_0EEESU_EEEEEENS4_6LayoutINS5_IJSC_SC_SC_EEENS5_IJNSA_ILi0EEESZ_SZ_EEEEENS5_IJNS4_10UnderscoreES12_S12_EEEEENS4_18SM100_TMA_2SM_LOADENS4_14ComposedLayoutINS4_7SwizzleILi2ELi4ELi3EEENS4_18smem_ptr_flag_bitsILi8EEENSX_INS5_IJNSA_ILi8EEESH_EEENS5_IJSH_SC_EEEEEEEvNS4_8identityES15_S1F_vS1G_EENS_8epilogue10collective18CollectiveEpilogueINS1I_23Sm100TmaWarpSpecializedILi2ELi2ELi64ELb0ELb0EEEJNS5_IJSG_SG_SH_EEENS5_IJNSX_ISG_SC_EENSX_ISH_SC_EEEEESJ_SK_SJ_SK_NS1I_6fusion15FusionCallbacksIS1M_NS1R_17LinearCombinationISJ_fSJ_fLNS_15FloatRoundStyleE2EEES1N_S1Q_JEEENS4_5SM1004TMEM4LOAD26SM100_TMEM_LOAD_32dp32b64xENS4_13SM90_TMA_LOADES1F_NS4_39AutoVectorizingCopyWithAssumedAlignmentILi128EEENS4_14SM90_TMA_STOREES1F_S23_S23_EEEvvEEEEvNT_6ParamsE,@function
        .size           _ZN7cutlass13device_kernelINS_4gemm6kernel13GemmUniversalIN4cute5tupleIJiiiiEEENS1_10collective13CollectiveMmaINS1_35MainloopSm100TmaUmmaWarpSpecializedILi5ELi2ELi4ENS5_IJNS4_1CILi2EEENSA_ILi1EEESC_EEEEENS5_IJNSA_ILi256EEENSA_ILi128EEENSA_ILi64EEEEEENS_12float_e5m2_tENS5_IJlSC_lEEESJ_SK_NS4_8TiledMMAINS4_8MMA_AtomIJNS4_10MMA_TraitsINS4_25SM100_MMA_F8F6F4_2x1SM_SSEJSJ_SJ_fSF_SG_NS4_17integral_constantINS4_4UMMA5MajorELSR_0EEESS_NSP_INSQ_7ScaleInELST_0EEESU_EEEEEENS4_6LayoutINS5_IJSC_SC_SC_EEENS5_IJNSA_ILi0EEESZ_SZ_EEEEENS5_IJNS4_10UnderscoreES12_S12_EEEEENS4_18SM100_TMA_2SM_LOADENS4_14ComposedLayoutINS4_7SwizzleILi2ELi4ELi3EEENS4_18smem_ptr_flag_bitsILi8EEENSX_INS5_IJNSA_ILi8EEESH_EEENS5_IJSH_SC_EEEEEEEvNS4_8identityES15_S1F_vS1G_EENS_8epilogue10collective18CollectiveEpilogueINS1I_23Sm100TmaWarpSpecializedILi2ELi2ELi64ELb0ELb0EEEJNS5_IJSG_SG_SH_EEENS5_IJNSX_ISG_SC_EENSX_ISH_SC_EEEEESJ_SK_SJ_SK_NS1I_6fusion15FusionCallbacksIS1M_NS1R_17LinearCombinationISJ_fSJ_fLNS_15FloatRoundStyleE2EEES1N_S1Q_JEEENS4_5SM1004TMEM4LOAD26SM100_TMEM_LOAD_32dp32b64xENS4_13SM90_TMA_LOADES1F_NS4_39AutoVectorizingCopyWithAssumedAlignmentILi128EEENS4_14SM90_TMA_STOREES1F_S23_S23_EEEvvEEEEvNT_6ParamsE,(.L_x_167 - _ZN7cutlass13device_kernelINS_4gemm6kernel13GemmUniversalIN4cute5tupleIJiiiiEEENS1_10collective13CollectiveMmaINS1_35MainloopSm100TmaUmmaWarpSpecializedILi5ELi2ELi4ENS5_IJNS4_1CILi2EEENSA_ILi1EEESC_EEEEENS5_IJNSA_ILi256EEENSA_ILi128EEENSA_ILi64EEEEEENS_12float_e5m2_tENS5_IJlSC_lEEESJ_SK_NS4_8TiledMMAINS4_8MMA_AtomIJNS4_10MMA_TraitsINS4_25SM100_MMA_F8F6F4_2x1SM_SSEJSJ_SJ_fSF_SG_NS4_17integral_constantINS4_4UMMA5MajorELSR_0EEESS_NSP_INSQ_7ScaleInELST_0EEESU_EEEEEENS4_6LayoutINS5_IJSC_SC_SC_EEENS5_IJNSA_ILi0EEESZ_SZ_EEEEENS5_IJNS4_10UnderscoreES12_S12_EEEEENS4_18SM100_TMA_2SM_LOADENS4_14ComposedLayoutINS4_7SwizzleILi2ELi4ELi3EEENS4_18smem_ptr_flag_bitsILi8EEENSX_INS5_IJNSA_ILi8EEESH_EEENS5_IJSH_SC_EEEEEEEvNS4_8identityES15_S1F_vS1G_EENS_8epilogue10collective18CollectiveEpilogueINS1I_23Sm100TmaWarpSpecializedILi2ELi2ELi64ELb0ELb0EEEJNS5_IJSG_SG_SH_EEENS5_IJNSX_ISG_SC_EENSX_ISH_SC_EEEEESJ_SK_SJ_SK_NS1I_6fusion15FusionCallbacksIS1M_NS1R_17LinearCombinationISJ_fSJ_fLNS_15FloatRoundStyleE2EEES1N_S1Q_JEEENS4_5SM1004TMEM4LOAD26SM100_TMEM_LOAD_32dp32b64xENS4_13SM90_TMA_LOADES1F_NS4_39AutoVectorizingCopyWithAssumedAlignmentILi128EEENS4_14SM90_TMA_STOREES1F_S23_S23_EEEvvEEEEvNT_6ParamsE)
        .other          _ZN7cutlass13device_kernelINS_4gemm6kernel13GemmUniversalIN4cute5tupleIJiiiiEEENS1_10collective13CollectiveMmaINS1_35MainloopSm100TmaUmmaWarpSpecializedILi5ELi2ELi4ENS5_IJNS4_1CILi2EEENSA_ILi1EEESC_EEEEENS5_IJNSA_ILi256EEENSA_ILi128EEENSA_ILi64EEEEEENS_12float_e5m2_tENS5_IJlSC_lEEESJ_SK_NS4_8TiledMMAINS4_8MMA_AtomIJNS4_10MMA_TraitsINS4_25SM100_MMA_F8F6F4_2x1SM_SSEJSJ_SJ_fSF_SG_NS4_17integral_constantINS4_4UMMA5MajorELSR_0EEESS_NSP_INSQ_7ScaleInELST_0EEESU_EEEEEENS4_6LayoutINS5_IJSC_SC_SC_EEENS5_IJNSA_ILi0EEESZ_SZ_EEEEENS5_IJNS4_10UnderscoreES12_S12_EEEEENS4_18SM100_TMA_2SM_LOADENS4_14ComposedLayoutINS4_7SwizzleILi2ELi4ELi3EEENS4_18smem_ptr_flag_bitsILi8EEENSX_INS5_IJNSA_ILi8EEESH_EEENS5_IJSH_SC_EEEEEEEvNS4_8identityES15_S1F_vS1G_EENS_8epilogue10collective18CollectiveEpilogueINS1I_23Sm100TmaWarpSpecializedILi2ELi2ELi64ELb0ELb0EEEJNS5_IJSG_SG_SH_EEENS5_IJNSX_ISG_SC_EENSX_ISH_SC_EEEEESJ_SK_SJ_SK_NS1I_6fusion15FusionCallbacksIS1M_NS1R_17LinearCombinationISJ_fSJ_fLNS_15FloatRoundStyleE2EEES1N_S1Q_JEEENS4_5SM1004TMEM4LOAD26SM100_TMEM_LOAD_32dp32b64xENS4_13SM90_TMA_LOADES1F_NS4_39AutoVectorizingCopyWithAssumedAlignmentILi128EEENS4_14SM90_TMA_STOREES1F_S23_S23_EEEvvEEEEvNT_6ParamsE,@"STO_CUDA_ENTRY STV_DEFAULT"
_ZN7cutlass13device_kernelINS_4gemm6kernel13GemmUniversalIN4cute5tupleIJiiiiEEENS1_10collective13CollectiveMmaINS1_35MainloopSm100TmaUmmaWarpSpecializedILi5ELi2ELi4ENS5_IJNS4_1CILi2EEENSA_ILi1EEESC_EEEEENS5_IJNSA_ILi256EEENSA_ILi128EEENSA_ILi64EEEEEENS_12float_e5m2_tENS5_IJlSC_lEEESJ_SK_NS4_8TiledMMAINS4_8MMA_AtomIJNS4_10MMA_TraitsINS4_25SM100_MMA_F8F6F4_2x1SM_SSEJSJ_SJ_fSF_SG_NS4_17integral_constantINS4_4UMMA5MajorELSR_0EEESS_NSP_INSQ_7ScaleInELST_0EEESU_EEEEEENS4_6LayoutINS5_IJSC_SC_SC_EEENS5_IJNSA_ILi0EEESZ_SZ_EEEEENS5_IJNS4_10UnderscoreES12_S12_EEEEENS4_18SM100_TMA_2SM_LOADENS4_14ComposedLayoutINS4_7SwizzleILi2ELi4ELi3EEENS4_18smem_ptr_flag_bitsILi8EEENSX_INS5_IJNSA_ILi8EEESH_EEENS5_IJSH_SC_EEEEEEEvNS4_8identityES15_S1F_vS1G_EENS_8epilogue10collective18CollectiveEpilogueINS1I_23Sm100TmaWarpSpecializedILi2ELi2ELi64ELb0ELb0EEEJNS5_IJSG_SG_SH_EEENS5_IJNSX_ISG_SC_EENSX_ISH_SC_EEEEESJ_SK_SJ_SK_NS1I_6fusion15FusionCallbacksIS1M_NS1R_17LinearCombinationISJ_fSJ_fLNS_15FloatRoundStyleE2EEES1N_S1Q_JEEENS4_5SM1004TMEM4LOAD26SM100_TMEM_LOAD_32dp32b64xENS4_13SM90_TMA_LOADES1F_NS4_39AutoVectorizingCopyWithAssumedAlignmentILi128EEENS4_14SM90_TMA_STOREES1F_S23_S23_EEEvvEEEEvNT_6ParamsE:
[----:B------:R-:W1:Y:S01]  /*0000*/  LDC R1, c[0x0][0x37c] ;  /* 0x0000df00ff017b82 */ /* 0x000e620000000800 */
[----:B------:R-:W2:Y:S01]  /*0010*/  S2R R189, SR_TID.X ;  /* 0x0000000000bd7919 */ /* 0x000ea20000002100 */
[----:B------:R-:W3:Y:S06]  /*0020*/  LDCU.64 UR6, c[0x0][0x890] ;  /* 0x00011200ff0677ac */ /* 0x000eec0008000a00 */
[----:B------:R-:W4:Y:S01]  /*0030*/  S2UR UR37, SR_CgaCtaId ;  /* 0x00000000002579c3 */ /* 0x000f220000008800 */
[----:B------:R-:W-:Y:S02]  /*0040*/  PRMT R171, RZ, 0x7610, R171 ;  /* 0x00007610ffab7816 */ /* 0x000fe400000000ab */
[----:B------:R-:W-:Y:S01]  /*0050*/  ELECT P1, URZ, PT ;  /* 0x0000000000ff782f */ /* 0x000fe20003820000 */
[----:B------:R-:W1:Y:S01]  /*0060*/  LDCU.64 UR46, c[0x0][0x358] ;  /* 0x00006b00ff2e77ac */ /* 0x000e620008000a00 */
[----:B---3--:R-:W-:-:S04]  /*0070*/  UISETP.NE.U32.AND UP0, UPT, UR6, URZ, UPT ;  /* 0x000000ff0600728c */ /* 0x008fc8000bf05070 */
[----:B------:R-:W-:Y:S02]  /*0080*/  UISETP.NE.AND.EX UP0, UPT, UR7, URZ, UPT, UP0 ;  /* 0x000000ff0700728c */ /* 0x000fe4000bf05300 */
[----:B----4-:R-:W-:Y:S02]  /*0090*/  ULOP3.LUT UR5, UR37, 0x1, URZ, 0xc0, !UPT ;  /* 0x0000000125057892 */ /* 0x010fe4000f8ec0ff */
[----:B------:R-:W-:Y:S01]  /*00a0*/  ULOP3.LUT UR4, UR37, 0x1, URZ, 0x3c, !UPT ;  /* 0x0000000125047892 */ /* 0x000fe2000f8e3cff */
[----:B--2---:R-:W-:-:S05]  /*00b0*/  SHF.R.U32.HI R173, RZ, 0x5, R189 ;  /* 0x00000005ffad7819 */ /* 0x004fca00000116bd */
[----:B------:R-:W2:Y:S02]  /*00c0*/  SHFL.IDX PT, R0, R173, RZ, 0x1f ;  /* 0x00001fffad007589 */ /* 0x000ea400000e0000 */
[----:B--2---:R-:W-:Y:S01]  /*00d0*/  R2UR UR10, R0 ;  /* 0x00000000000a72ca */ /* 0x004fe200000e0000 */
[----:B-1----:R-:W-:-:S14]  /*00e0*/  BRA.U UP0, `(.L_x_0) ;  /* 0x00000001002c7547 */ /* 0x002fdc000b800000 */
[----:B------:R-:W1:Y:S02]  /*00f0*/  LDCU.64 UR8, c[0x0][0x888] ;  /* 0x00011100ff0877ac */ /* 0x000e640008000a00 */
[----:B-1----:R-:W-:-:S04]  /*0100*/  UISETP.NE.U32.AND UP0, UPT, UR8, URZ, UPT ;  /* 0x000000ff0800728c */ /* 0x002fc8000bf05070 */
[----:B------:R-:W-:-:S09]  /*0110*/  UISETP.NE.AND.EX UP0, UPT, UR9, URZ, UPT, UP0 ;  /* 0x000000ff0900728c */ /* 0x000fd2000bf05300 */
[----:B------:R-:W-:Y:S05]  /*0120*/  BRA.U !UP0, `(.L_x_1) ;  /* 0x0000000108107547 */ /* 0x000fea000b800000 */
[----:B------:R-:W1:Y:S02]  /*0130*/  LDC.64 R2, c[0x0][0x888] ;  /* 0x00022200ff027b82 */ /* 0x000e640000000a00 */
[----:B-1----:R1:W5:Y:S01]  /*0140*/  LDG.E R81, desc[UR46][R2.64] ;  /* 0x0000002e02517981 */ /* 0x002362000c1e1900 */
[----:B------:R-:W-:Y:S01]  /*0150*/  HFMA2 R171, -RZ, RZ, 0, 5.9604644775390625e-08 ;  /* 0x00000001ffab7431 */ /* 0x000fe200000001ff */
[----:B------:R-:W-:Y:S05]  /*0160*/  BRA `(.L_x_0) ;  /* 0x00000000000c7947 */ /* 0x000fea0003800000 */
.L_x_1:
[----:B------:R-:W1:Y:S01]  /*0170*/  LDCU UR8, c[0x0][0x880] ;  /* 0x00011000ff0877ac */ /* 0x000e620008000800 */
[----:B------:R-:W-:Y:S01]  /*0180*/  HFMA2 R171, -RZ, RZ, 0, 5.9604644775390625e-08 ;  /* 0x00000001ffab7431 */ /* 0x000fe200000001ff */
[----:B-1----:R-:W-:-:S07]  /*0190*/  MOV R81, UR8 ;  /* 0x0000000800517c02 */ /* 0x002fce0008000f00 */
.L_x_0:
[----:B------:R-:W2:Y:S02]  /*01a0*/  LDCU.64 UR8, c[0x0][0x8b0] ;  /* 0x00011600ff0877ac */ /* 0x000ea40008000a00 */
[----:B--2---:R-:W-:-:S04]  /*01b0*/  UISETP.NE.U32.AND UP0, UPT, UR8, URZ, UPT ;  /* 0x000000ff0800728c */ /* 0x004fc8000bf05070 */
[----:B------:R-:W-:-:S09]  /*01c0*/  UISETP.NE.AND.EX UP0, UPT, UR9, URZ, UPT, UP0 ;  /* 0x000000ff0900728c */ /* 0x000fd2000bf05300 */
[----:B------:R-:W-:Y:S05]  /*01d0*/  BRA.U UP0, `(.L_x_2) ;  /* 0x0000000100247547 */ /* 0x000fea000b800000 */
[----:B------:R-:W2:Y:S02]  /*01e0*/  LDCU.64 UR8, c[0x0][0x8a8] ;  /* 0x00011500ff0877ac */ /* 0x000ea40008000a00 */
[----:B--2---:R-:W-:-:S04]  /*01f0*/  UISETP.NE.U32.AND UP0, UPT, UR8, URZ, UPT ;  /* 0x000000ff0800728c */ /* 0x004fc8000bf05070 */
[----:B------:R-:W-:-:S09]  /*0200*/  UISETP.NE.AND.EX UP0, UPT, UR9, URZ, UPT, UP0 ;  /* 0x000000ff0900728c */ /* 0x000fd2000bf05300 */
[----:B------:R-:W-:Y:S05]  /*0210*/  BRA.U !UP0, `(.L_x_3) ;  /* 0x00000001080c7547 */ /* 0x000fea000b800000 */
[----:B------:R-:W2:Y:S02]  /*0220*/  LDC.64 R78, c[0x0][0x8a8] ;  /* 0x00022a00ff4e7b82 */ /* 0x000ea40000000a00 */
[----:B--2---:R2:W5:Y:S01]  /*0230*/  LDG.E R78, desc[UR46][R78.64] ;  /* 0x0000002e4e4e7981 */ /* 0x004562000c1e1900 */
[----:B------:R-:W-:Y:S05]  /*0240*/  BRA `(.L_x_2) ;  /* 0x0000000000087947 */ /* 0x000fea0003800000 */
.L_x_3:
[----:B------:R-:W2:Y:S02]  /*0250*/  LDCU UR8, c[0x0][0x8a0] ;  /* 0x00011400ff0877ac */ /* 0x000ea40008000800 */
[----:B--2---:R-:W-:Y:S02]  /*0260*/  MOV R78, UR8 ;  /* 0x00000008004e7c02 */ /* 0x004fe40008000f00 */
.L_x_2:
[----:B------:R-:W-:Y:S01]  /*0270*/  IMAD.U32 R0, RZ, RZ, UR10 ;  /* 0x0000000aff007e24 */ /* 0x000fe2000f8e00ff */
[----:B------:R-:W-:Y:S04]  /*0280*/  BSSY.RECONVERGENT B0, `(.L_x_4) ;  /* 0x000000c000007945 */ /* 0x000fe80003800200 */
[C---:B------:R-:W-:Y:S02]  /*0290*/  ISETP.NE.OR P2, PT, R0.reuse, 0x1, !P1 ;  /* 0x000000010000780c */ /* 0x040fe40004f45670 */
[----:B------:R-:W-:-:S11]  /*02a0*/  ISETP.NE.OR P0, PT, R0, 0x3, !P1 ;  /* 0x000000030000780c */ /* 0x000fd60004f05670 */
[----:B------:R-:W-:Y:S05]  /*02b0*/  @P2 BRA `(.L_x_5) ;  /* 0x0000000000202947 */ /* 0x000fea0003800000 */
[----:B------:R-:W3:Y:S02]  /*02c0*/  LDCU.64 UR8, c[0x0][0x348] ;  /* 0x00006900ff0877ac */ /* 0x000ee40008000a00 */
[----:B---3--:R-:W-:Y:S02]  /*02d0*/  UIADD3 UR12, UP1, UPT, UR8, 0x80, URZ ;  /* 0x00000080080c7890 */ /* 0x008fe4000ff3e0ff */
[----:B------:R-:W-:Y:S02]  /*02e0*/  UIADD3 UR8, UP0, UPT, UR8, 0x180, URZ ;  /* 0x0000018008087890 */ /* 0x000fe4000ff1e0ff */
[----:B------:R-:W-:Y:S02]  /*02f0*/  UIADD3.X UR13, UPT, UPT, URZ, UR9, URZ, UP1, !UPT ;  /* 0x00000009ff0d7290 */ /* 0x000fe40008ffe4ff */
[----:B------:R-:W-:-:S07]  /*0300*/  UIADD3.X UR9, UPT, UPT, URZ, UR9, URZ, UP0, !UPT ;  /* 0x00000009ff097290 */ /* 0x000fce00087fe4ff */
[----:B------:R3:W-:Y:S02]  /*0310*/  UTMACCTL.PF [UR12] ;  /* 0x000000000c0079b9 */ /* 0x0007e40008040000 */
[----:B------:R3:W-:Y:S02]  /*0320*/  UTMACCTL.PF [UR8] ;  /* 0x00000000080079b9 */ /* 0x0007e40008040000 */
[----:B---3--:R-:W-:Y:S01]  /*0330*/  NOP ;  /* 0x0000000000007918 */ /* 0x008fe20000000000 */
.L_x_5:
[----:B------:R-:W-:Y:S05]  /*0340*/  BSYNC.RECONVERGENT B0 ;  /* 0x0000000000007941 */ /* 0x000fea0003800200 */
.L_x_4:
[----:B------:R-:W-:Y:S04]  /*0350*/  BSSY.RECONVERGENT B0, `(.L_x_6) ;  /* 0x000000a000007945 */ /* 0x000fe80003800200 */
        /* <DEDUP_REMOVED lines=9> */
.L_x_7:
[----:B------:R-:W-:Y:S05]  /*03f0*/  BSYNC.RECONVERGENT B0 ;  /* 0x0000000000007941 */ /* 0x000fea0003800200 */
.L_x_6:
[----:B------:R-:W3:Y:S01]  /*0400*/  LDCU.64 UR8, c[0x0][0x888] ;  /* 0x00011100ff0877ac */ /* 0x000ee20008000a00 */
[----:B------:R-:W-:Y:S02]  /*0410*/  UISETP.EQ.U32.AND UP1, UPT, UR6, URZ, UPT ;  /* 0x000000ff0600728c */ /* 0x000fe4000bf22070 */
[----:B------:R-:W-:Y:S02]  /*0420*/  UPLOP3.LUT UP5, UPT, UPT, UPT, UPT, 0x80, 0x8 ;  /* 0x000000000008789c */ /* 0x000fe40003faf070 */
[----:B---3--:R-:W-:-:S04]  /*0430*/  UISETP.NE.U32.AND UP0, UPT, UR8, URZ, UPT ;  /* 0x000000ff0800728c */ /* 0x008fc8000bf05070 */
[----:B------:R-:W-:-:S04]  /*0440*/  UISETP.NE.AND.EX UP0, UPT, UR9, URZ, UPT, UP0 ;  /* 0x000000ff0900728c */ /* 0x000fc8000bf05300 */
[----:B------:R-:W-:-:S04]  /*0450*/  UISETP.EQ.OR.EX UP2, UPT, UR7, URZ, !UP0, UP1 ;  /* 0x000000ff0700728c */ /* 0x000fc8000c742710 */
[----:B------:R-:W-:-:S05]  /*0460*/  UP2UR UR50, UPR, URZ, 0x4 ;  /* 0x00000004ff327883 */ /* 0x000fca0008000000 */
[----:B------:R-:W-:Y:S07]  /*0470*/  BRA.U !UP2, `(.L_x_8) ;  /* 0x000000010a207547 */ /* 0x000fee000b800000 */
[----:B------:R-:W-:Y:S01]  /*0480*/  UISETP.NE.U32.AND UP2, UPT, UR6, URZ, UPT ;  /* 0x000000ff0600728c */ /* 0x000fe2000bf45070 */
[----:B-----5:R-:W-:Y:S01]  /*0490*/  FSETP.NEU.AND P0, PT, R81, RZ, PT ;  /* 0x000000ff5100720b */ /* 0x020fe20003f0d000 */
[----:B------:R-:W-:Y:S02]  /*04a0*/  USEL UR6, URZ, 0xffffffff, UP0 ;  /* 0xffffffffff067887 */ /* 0x000fe40008000000 */
[----:B------:R-:W-:-:S10]  /*04b0*/  UISETP.NE.AND.EX UP2, UPT, UR7, URZ, UPT, UP2 ;  /* 0x000000ff0700728c */ /* 0x000fd4000bf45320 */
[----:B------:R-:W-:Y:S01]  /*04c0*/  VOTEU.ANY UP1, P0 ;  /* 0x0000000000ff7886 */ /* 0x000fe20000020100 */
[----:B------:R-:W-:-:S04]  /*04d0*/  @!UP2 USEL UR6, URZ, 0xffffffff, UP1 ;  /* 0xffffffffff06a887 */ /* 0x000fc80008800000 */
[----:B------:R-:W-:-:S04]  /*04e0*/  ULOP3.LUT UR6, UR6, 0x1, URZ, 0xc0, !UPT ;  /* 0x0000000106067892 */ /* 0x000fc8000f8ec0ff */
[----:B------:R-:W-:-:S11]  /*04f0*/  UISETP.NE.U32.AND UP5, UPT, UR6, 0x1, UPT ;  /* 0x000000010600788c */ /* 0x000fd6000bfa5070 */
.L_x_8:
[----:B------:R-:W3:Y:S01]  /*0500*/  SHFL.IDX PT, R0, R173, RZ, 0x1f ;  /* 0x00001fffad007589 */ /* 0x000ee200000e0000 */
[----:B------:R-:W-:-:S04]  /*0510*/  UISETP.NE.AND UP1, UPT, UR10, 0x2, UPT ;  /* 0x000000020a00788c */ /* 0x000fc8000bf25270 */
[----:B------:R-:W-:Y:S02]  /*0520*/  UISETP.EQ.AND UP2, UPT, UR5, URZ, !UP1 ;  /* 0x000000ff0500728c */ /* 0x000fe4000cf42270 */
[----:B------:R-:W-:-:S04]  /*0530*/  USEL UR7, URZ, 0x1, UP1 ;  /* 0x00000001ff077887 */ /* 0x000fc80008800000 */
[----:B------:R-:W-:Y:S02]  /*0540*/  PLOP3.LUT P5, PT, P1, PT, UP2, 0x80, 0x8 ;  /* 0x000000000008781c */ /* 0x000fe40000faf028 */
[----:B---3--:R-:W-:-:S13]  /*0550*/  ISETP.NE.AND P0, PT, R0, RZ, PT ;  /* 0x000000ff0000720c */ /* 0x008fda0003f05270 */
[----:B------:R-:W-:Y:S05]  /*0560*/  @P0 BRA `(.L_x_9) ;  /* 0x00000000004c0947 */ /* 0x000fea0003800000 */
[----:B------:R-:W-:Y:S01]  /*0570*/  UMOV UR8, 0x400 ;  /* 0x0000040000087882 */ /* 0x000fe20000000000 */
[----:B------:R-:W-:Y:S01]  /*0580*/  UMOV UR6, 0x1 ;  /* 0x0000000100067882 */ /* 0x000fe20000000000 */
[----:B------:R-:W-:Y:S02]  /*0590*/  ULEA UR8, UR37, UR8, 0x18 ;  /* 0x0000000825087291 */ /* 0x000fe4000f8ec0ff */
[----:B------:R-:W-:-:S04]  /*05a0*/  UIADD3 UR12, UPT, UPT, -UR6, 0x100000, URZ ;  /* 0x00100000060c7890 */ /* 0x000fc8000fffe1ff */
[----:B------:R-:W-:Y:S02]  /*05b0*/  USHF.L.U32 UR13, UR12, 0xb, URZ ;  /* 0x0000000b0c0d7899 */ /* 0x000fe400080006ff */
[----:B------:R-:W-:Y:S01]  /*05c0*/  USHF.L.U32 UR12, UR12, 0x1, URZ ;  /* 0x000000010c0c7899 */ /* 0x000fe200080006ff */
[----:B------:R-:W-:Y:S01]  /*05d0*/  ELECT P0, URZ, PT ;  /* 0x0000000000ff782f */ /* 0x000fe20003800000 */
[----:B------:R-:W3:Y:S10]  /*05e0*/  FENCE.VIEW.ASYNC.S ;  /* 0x00000000000073c6 */ /* 0x000ef40000000000 */
[----:B---3--:R3:W4:Y:S01]  /*05f0*/  SYNCS.EXCH.64 URZ, [UR8], UR12 ;  /* 0x0000000c08ff75b2 */ /* 0x0087220008000100 */
[----:B------:R3:W1:Y:S01]  /*0600*/  SYNCS.EXCH.64 URZ, [UR8+0x28], UR12 ;  /* 0x0000280c08ff75b2 */ /* 0x0006620008000100 */
        /* <DEDUP_REMOVED lines=8> */
[----:B------:R-:W-:Y:S01]  /*0690*/  NOP ;  /* 0x0000000000007918 */ /* 0x000fe20000000000 */
.L_x_9:
[----:B------:R-:W2:Y:S01]  /*06a0*/  SHFL.IDX PT, R0, R173, RZ, 0x1f ;  /* 0x00001fffad007589 */ /* 0x000ea200000e0000 */
[----:B------:R-:W-:Y:S01]  /*06b0*/  NOP ;  /* 0x0000000000007918 */ /* 0x000fe20000000000 */
[----:B--2---:R-:W-:-:S13]  /*06c0*/  ISETP.NE.AND P0, PT, R0, 0x1, PT ;  /* 0x000000010000780c */ /* 0x004fda0003f05270 */
[----:B------:R-:W-:Y:S05]  /*06d0*/  @P0 BRA `(.L_x_10) ;  /* 0x0000000000440947 */ /* 0x000fea0003800000 */
[----:B------:R-:W-:Y:S01]  /*06e0*/  UMOV UR9, 0x400 ;  /* 0x0000040000097882 */ /* 0x000fe20000000000 */
[----:B---3--:R-:W-:Y:S01]  /*06f0*/  UMOV UR8, 0x20 ;  /* 0x0000002000087882 */ /* 0x008fe20000000000 */
[----:B------:R-:W-:Y:S01]  /*0700*/  UMOV UR6, 0x80 ;  /* 0x0000008000067882 */ /* 0x000fe20000000000 */
[----:B------:R-:W-:Y:S02]  /*0710*/  ULEA UR9, UR37, UR9, 0x18 ;  /* 0x0000000925097291 */ /* 0x000fe4000f8ec0ff */
[----:B------:R-:W-:-:S04]  /*0720*/  UIADD3 UR12, UPT, UPT, -UR8, 0x100000, URZ ;  /* 0x00100000080c7890 */ /* 0x000fc8000fffe1ff */
[----:B------:R-:W-:Y:S02]  /*0730*/  USHF.L.U32 UR13, UR12, 0xb, URZ ;  /* 0x0000000b0c0d7899 */ /* 0x000fe400080006ff */
[----:B------:R-:W-:Y:S02]  /*0740*/  USHF.L.U32 UR12, UR12, 0x1, URZ ;  /* 0x000000010c0c7899 */ /* 0x000fe400080006ff */
[----:B------:R-:W-:-:S04]  /*0750*/  UIADD3 UR14, UPT, UPT, -UR6, 0x100000, URZ ;  /* 0x00100000060e7890 */ /* 0x000fc8000fffe1ff */
[----:B------:R-:W-:Y:S02]  /*0760*/  USHF.L.U32 UR15, UR14, 0xb, URZ ;  /* 0x0000000b0e0f7899 */ /* 0x000fe400080006ff */
[----:B------:R-:W-:Y:S01]  /*0770*/  USHF.L.U32 UR14, UR14, 0x1, URZ ;  /* 0x000000010e0e7899 */ /* 0x000fe200080006ff */
[----:B------:R-:W-:Y:S01]  /*0780*/  ELECT P0, URZ, PT ;  /* 0x0000000000ff782f */ /* 0x000fe20003800000 */
[----:B------:R-:W2:Y:S02]  /*0790*/  FENCE.VIEW.ASYNC.S ;  /* 0x00000000000073c6 */ /* 0x000ea40000000000 */
[----:B--2---:R2:W3:Y:S08]  /*07a0*/  SYNCS.EXCH.64 URZ, [UR9+0x50], UR12 ;  /* 0x0000500c09ff75b2 */ /* 0x0044f00008000100 */
[----:B------:R2:W1:Y:S01]  /*07b0*/  SYNCS.EXCH.64 URZ, [UR9+0x60], UR14 ;  /* 0x0000600e09ff75b2 */ /* 0x0004620008000100 */
[----:B------:R2:W1:Y:S01]  /*07c0*/  SYNCS.EXCH.64 URZ, [UR9+0x58], UR12 ;  /* 0x0000580c09ff75b2 */ /* 0x0004620008000100 */
[----:B------:R2:W1:Y:S01]  /*07d0*/  SYNCS.EXCH.64 URZ, [UR9+0x68], UR14 ;  /* 0x0000680e09ff75b2 */ /* 0x0004620008000100 */
[----:B------:R-:W-:Y:S01]  /*07e0*/  NOP ;  /* 0x0000000000007918 */ /* 0x000fe20000000000 */
.L_x_10:
[----:B------:R-:W4:Y:S01]  /*07f0*/  SHFL.IDX PT, R0, R173, RZ, 0x1f ;  /* 0x00001fffad007589 */ /* 0x000f2200000e0000 */
[----:B------:R-:W-:Y:S01]  /*0800*/  NOP ;  /* 0x0000000000007918 */ /* 0x000fe20000000000 */
[----:B----4-:R-:W-:-:S13]  /*0810*/  ISETP.NE.AND P0, PT, R0, 0x3, PT ;  /* 0x000000030000780c */ /* 0x010fda0003f05270 */
[----:B------:R-:W-:Y:S05]  /*0820*/  @P0 BRA `(.L_x_11) ;  /* 0x00000000002c0947 */ /* 0x000fea0003800000 */
[----:B---3--:R-:W-:Y:S01]  /*0830*/  UMOV UR8, 0x400 ;  /* 0x0000040000087882 */ /* 0x008fe20000000000 */
[----:B------:R-:W-:Y:S01]  /*0840*/  UMOV UR6, 0x20 ;  /* 0x0000002000067882 */ /* 0x000fe20000000000 */
[----:B------:R-:W-:Y:S02]  /*0850*/  ULEA UR8, UR37, UR8, 0x18 ;  /* 0x0000000825087291 */ /* 0x000fe4000f8ec0ff */
[----:B--2---:R-:W-:-:S04]  /*0860*/  UIADD3 UR12, UPT, UPT, -UR6, 0x100000, URZ ;  /* 0x00100000060c7890 */ /* 0x004fc8000fffe1ff */
[----:B------:R-:W-:Y:S02]  /*0870*/  USHF.L.U32 UR13, UR12, 0xb, URZ ;  /* 0x0000000b0c0d7899 */ /* 0x000fe400080006ff */
[----:B------:R-:W-:Y:S01]  /*0880*/  USHF.L.U32 UR12, UR12, 0x1, URZ ;  /* 0x000000010c0c7899 */ /* 0x000fe200080006ff */
[----:B------:R-:W-:Y:S01]  /*0890*/  ELECT P0, URZ, PT ;  /* 0x0000000000ff782f */ /* 0x000fe20003800000 */
[----:B------:R-:W2:Y:S10]  /*08a0*/  FENCE.VIEW.ASYNC.S ;  /* 0x00000000000073c6 */ /* 0x000eb40000000000 */
[----:B--2---:R4:W2:Y:S01]  /*08b0*/  SYNCS.EXCH.64 URZ, [UR8+0x70], UR12 ;  /* 0x0000700c08ff75b2 */ /* 0x0048a20008000100 */
[----:B------:R4:W3:Y:S02]  /*08c0*/  SYNCS.EXCH.64 URZ, [UR8+0x78], UR12 ;  /* 0x0000780c08ff75b2 */ /* 0x0008e40008000100 */
[----:B----4-:R-:W-:Y:S01]  /*08d0*/  NOP ;  /* 0x0000000000007918 */ /* 0x010fe20000000000 */
.L_x_11:
[----:B------:R-:W4:Y:S01]  /*08e0*/  SHFL.IDX PT, R0, R173, RZ, 0x1f ;  /* 0x00001fffad007589 */ /* 0x000f2200000e0000 */
[----:B------:R-:W-:Y:S01]  /*08f0*/  NOP ;  /* 0x0000000000007918 */ /* 0x000fe20000000000 */
[----:B----4-:R-:W-:-:S13]  /*0900*/  ISETP.NE.AND P0, PT, R0, 0x4, PT ;  /* 0x000000040000780c */ /* 0x010fda0003f05270 */
[----:B------:R-:W-:Y:S05]  /*0910*/  @P0 BRA `(.L_x_12) ;  /* 0x0000000000480947 */ /* 0x000fea0003800000 */
[----:B--2---:R-:W-:Y:S01]  /*0920*/  UMOV UR9, 0x1e0 ;  /* 0x000001e000097882 */ /* 0x004fe20000000000 */
[----:B---3--:R-:W-:Y:S01]  /*0930*/  UMOV UR8, 0x400 ;  /* 0x0000040000087882 */ /* 0x008fe20000000000 */
[----:B------:R-:W-:Y:S01]  /*0940*/  USEL UR9, UR9, 0x1a0, UP5 ;  /* 0x000001a009097887 */ /* 0x000fe2000a800000 */
        /* <DEDUP_REMOVED lines=10> */
[----:B--2---:R4:W2:Y:S08]  /*09f0*/  SYNCS.EXCH.64 URZ, [UR8+0x80], UR12 ;  /* 0x0000800c08ff75b2 */ /* 0x0048b00008000100 */
[----:B------:R4:W3:Y:S01]  /*0a00*/  SYNCS.EXCH.64 URZ, [UR8+0x90], UR14 ;  /* 0x0000900e08ff75b2 */ /* 0x0008e20008000100 */
[----:B------:R4:W1:Y:S01]  /*0a10*/  SYNCS.EXCH.64 URZ, [UR8+0x88], UR12 ;  /* 0x0000880c08ff75b2 */ /* 0x0008620008000100 */
[----:B------:R4:W1:Y:S02]  /*0a20*/  SYNCS.EXCH.64 URZ, [UR8+0x98], UR14 ;  /* 0x0000980e08ff75b2 */ /* 0x0008640008000100 */
[----:B----4-:R-:W-:Y:S01]  /*0a30*/  NOP ;  /* 0x0000000000007918 */ /* 0x010fe20000000000 */
.L_x_12:
[----:B------:R-:W4:Y:S01]  /*0a40*/  SHFL.IDX PT, R0, R173, RZ, 0x1f ;  /* 0x00001fffad007589 */ /* 0x000f2200000e0000 */
[----:B------:R-:W-:Y:S01]  /*0a50*/  NOP ;  /* 0x0000000000007918 */ /* 0x000fe20000000000 */
[----:B----4-:R-:W-:-:S13]  /*0a60*/  ISETP.NE.AND P0, PT, R0, 0x5, PT ;  /* 0x000000050000780c */ /* 0x010fda0003f05270 */
[----:B------:R-:W-:Y:S05]  /*0a70*/  @P0 BRA `(.L_x_13) ;  /* 0x0000000000540947 */ /* 0x000fea0003800000 */
[----:B--2---:R-:W-:Y:S01]  /*0a80*/  UMOV UR9, 0x400 ;  /* 0x0000040000097882 */ /* 0x004fe20000000000 */
        /* <DEDUP_REMOVED lines=14> */
[----:B------:R4:W1:Y:S01]  /*0b70*/  SYNCS.EXCH.64 URZ, [UR9+0xc8], UR14 ;  /* 0x0000c80e09ff75b2 */ /* 0x0008620008000100 */
[----:B------:R4:W1:Y:S01]  /*0b80*/  SYNCS.EXCH.64 URZ, [UR9+0xb0], UR12 ;  /* 0x0000b00c09ff75b2 */ /* 0x0008620008000100 */
[----:B------:R4:W1:Y:S01]  /*0b90*/  SYNCS.EXCH.64 URZ, [UR9+0xd0], UR14 ;  /* 0x0000d00e09ff75b2 */ /* 0x0008620008000100 */
[----:B------:R4:W1:Y:S01]  /*0ba0*/  SYNCS.EXCH.64 URZ, [UR9+0xb8], UR12 ;  /* 0x0000b80c09ff75b2 */ /* 0x0008620008000100 */
[----:B------:R4:W1:Y:S02]  /*0bb0*/  SYNCS.EXCH.64 URZ, [UR9+0xd8], UR14 ;  /* 0x0000d80e09ff75b2 */ /* 0x0008640008000100 */
[----:B----4-:R-:W-:Y:S01]  /*0bc0*/  NOP ;  /* 0x0000000000007918 */ /* 0x010fe20000000000 */
.L_x_13:
[----:B------:R-:W4:Y:S01]  /*0bd0*/  SHFL.IDX PT, R0, R173, RZ, 0x1f ;  /* 0x00001fffad007589 */ /* 0x000f2200000e0000 */
[----:B------:R-:W-:Y:S01]  /*0be0*/  ISETP.NE.OR P1, PT, RZ, UR10, !P1 ;  /* 0x0000000aff007c0c */ /* 0x000fe2000cf25670 */
        /* <DEDUP_REMOVED lines=12> */
[----:B------:R4:W3:Y:S01]  /*0cb0*/  SYNCS.EXCH.64 URZ, [UR8+0xf0], UR12 ;  /* 0x0000f00c08ff75b2 */ /* 0x0008e20008000100 */
[----:B------:R4:W1:Y:S01]  /*0cc0*/  SYNCS.EXCH.64 URZ, [UR8+0xe8], UR12 ;  /* 0x0000e80c08ff75b2 */ /* 0x0008620008000100 */
[----:B------:R4:W1:Y:S02]  /*0cd0*/  SYNCS.EXCH.64 URZ, [UR8+0xf8], UR12 ;  /* 0x0000f80c08ff75b2 */ /* 0x0008640008000100 */
[----:B----4-:R-:W-:Y:S01]  /*0ce0*/  NOP ;  /* 0x0000000000007918 */ /* 0x010fe20000000000 */
.L_x_14:
[----:B------:R-:W-:Y:S01]  /*0cf0*/  VOTEU.ALL UP1, P1 ;  /* 0x0000000000ff7886 */ /* 0x000fe20000820000 */
[----:B---3--:R-:W3:Y:S01]  /*0d00*/  LDCU UR8, c[0x0][0x36c] ;  /* 0x00006d80ff0877ac */ /* 0x008ee20008000800 */
[----:B------:R-:W-:Y:S01]  /*0d10*/  NOP ;  /* 0x0000000000007918 */ /* 0x000fe20000000000 */
[----:B------:R-:W-:Y:S01]  /*0d20*/  LOP3.LUT R10, R189, 0x1f, RZ, 0xc0, !PT ;  /* 0x0000001fbd0a7812 */ /* 0x000fe200078ec0ff */
[----:B--2---:R-:W-:Y:S01]  /*0d30*/  UMOV UR12, 0x20 ;  /* 0x00000020000c7882 */ /* 0x004fe20000000000 */
[----:B------:R-:W-:Y:S01]  /*0d40*/  @!UP1 UMOV UR6, 0x400 ;  /* 0x0000040000069882 */ /* 0x000fe20000000000 */
[----:B------:R-:W-:-:S04]  /*0d50*/  @!UP1 UIADD3 UR12, UPT, UPT, -UR12, 0x100000, URZ ;  /* 0x001000000c0c9890 */ /* 0x000fc8000fffe1ff */
[----:B------:R-:W-:Y:S02]  /*0d60*/  @!UP1 USHF.L.U32 UR13, UR12, 0xb, URZ ;  /* 0x0000000b0c0d9899 */ /* 0x000fe400080006ff */
[----:B------:R-:W-:Y:S02]  /*0d70*/  @!UP1 USHF.L.U32 UR12, UR12, 0x1, URZ ;  /* 0x000000010c0c9899 */ /* 0x000fe400080006ff */
[----:B------:R-:W-:Y:S01]  /*0d80*/  @!UP1 ULEA UR6, UR37, UR6, 0x18 ;  /* 0x0000000625069291 */ /* 0x000fe2000f8ec0ff */
[----:B------:R-:W-:Y:S01]  /*0d90*/  VOTEU.ALL UP1, P1 ;  /* 0x0000000000ff7886 */ /* 0x000fe20000820000 */
[----:B------:R-:W-:Y:S01]  /*0da0*/  UISETP.NE.AND UP4, UPT, UR10, URZ, UPT ;  /* 0x000000ff0a00728c */ /* 0x000fe2000bf85270 */
[----:B------:R-:W2:Y:S09]  /*0db0*/  FENCE.VIEW.ASYNC.S ;  /* 0x00000000000073c6 */ /* 0x000eb20000000000 */
[----:B--2---:R2:W4:Y:S01]  /*0dc0*/  @!UP1 SYNCS.EXCH.64 URZ, [UR6+0x100], UR12 ;  /* 0x0001000c06ff95b2 */ /* 0x0045220008000100 */
[----:B---3--:R-:W-:-:S09]  /*0dd0*/  UISETP.EQ.U32.AND UP1, UPT, UR8, 0x1, UPT ;  /* 0x000000010800788c */ /* 0x008fd2000bf22070 */
[----:B------:R-:W-:Y:S05]  /*0de0*/  BRA.U !UP1, `(.L_x_15) ;  /* 0x0000000109087547 */ /* 0x000fea000b800000 */
[----:B-1--4-:R-:W-:Y:S01]  /*0df0*/  UCGABAR_ARV ;  /* 0x00000000000079c7 */ /* 0x012fe20008000000 */
[----:B------:R-:W-:Y:S05]  /*0e00*/  BRA `(.L_x_16) ;  /* 0x0000000000047947 */ /* 0x000fea0003800000 */
.L_x_15:
[----:B-1--4-:R-:W-:Y:S01]  /*0e10*/  NOP ;  /* 0x0000000000007918 */ /* 0x012fe20000000000 */
.L_x_16:
[----:B------:R-:W1:Y:S01]  /*0e20*/  S2R R20, SR_CTAID.Y ;  /* 0x0000000000147919 */ /* 0x000e620000002600 */
[----:B------:R-:W-:-:S05]  /*0e30*/  CS2R.32 R170, SR_CgaSize ;  /* 0x0000000000aa7805 */ /* 0x000fca0000008a00 */
[----:B------:R-:W-:-:S05]  /*0e40*/  IMAD R170, R170, -0xa0, RZ ;  /* 0xffffff60aaaa7824 */ /* 0x000fca00078e02ff */
[----:B--2---:R-:W-:-:S14]  /*0e50*/  R2UR UR6, R170 ;  /* 0x00000000aa0672ca */ /* 0x004fdc00000e0000 */
[----:B------:R-:W2:Y:S01]  /*0e60*/  LDCU UR6, c[0x0][UR6+0x2b4] ;  /* 0x00005680060677ac */ /* 0x000ea20008000800 */
[----:B------:R-:W-:-:S05]  /*0e70*/  CS2R.32 R0, SR_CgaSize ;  /* 0x0000000000007805 */ /* 0x000fca0000008a00 */
[----:B------:R-:W-:-:S06]  /*0e80*/  IMAD R0, R0, -0xa0, RZ ;  /* 0xffffff6000007824 */ /* 0x000fcc00078e02ff */
[----:B------:R-:W3:Y:S01]  /*0e90*/  LDC R0, c[0x0][R0+0x2a4] ;  /* 0x0000a90000007b82 */ /* 0x000ee20000000800 */
[----:B------:R-:W-:Y:S01]  /*0ea0*/  PRMT R8, RZ, 0x7610, R8 ;  /* 0x00007610ff087816 */ /* 0x000fe20000000008 */
[----:B------:R-:W4:Y:S01]  /*0eb0*/  S2R R11, SR_CTAID.X ;  /* 0x00000000000b7919 */ /* 0x000f220000002500 */
[----:B------:R-:W-:-:S05]  /*0ec0*/  CS2R.32 R170, SR_CgaSize ;  /* 0x0000000000aa7805 */ /* 0x000fca0000008a00 */
[----:B------:R-:W-:-:S05]  /*0ed0*/  IMAD R170, R170, -0xa0, RZ ;  /* 0xffffff60aaaa7824 */ /* 0x000fca00078e02ff */
[----:B------:R-:W-:-:S14]  /*0ee0*/  R2UR UR8, R170 ;  /* 0x00000000aa0872ca */ /* 0x000fdc00000e0000 */
[----:B------:R-:W3:Y:S01]  /*0ef0*/  LDCU UR8, c[0x0][UR8+0x2b0] ;  /* 0x00005600080877ac */ /* 0x000ee20008000800 */
[----:B------:R-:W-:Y:S01]  /*0f00*/  UISETP.NE.AND UP2, UPT, UR10, 0x2, UPT ;  /* 0x000000020a00788c */ /* 0x000fe2000bf45270 */
[----:B------:R-:W2:Y:S01]  /*0f10*/  LDC R9, c[0x0][0xb24] ;  /* 0x0002c900ff097b82 */ /* 0x000ea20000000800 */
[----:B------:R-:W-:-:S05]  /*0f20*/  CS2R.32 R2, SR_CgaSize ;  /* 0x0000000000027805 */ /* 0x000fca0000008a00 */
[----:B------:R-:W-:-:S06]  /*0f30*/  IMAD R2, R2, -0xa0, RZ ;  /* 0xffffff6002027824 */ /* 0x000fcc00078e02ff */
[----:B------:R-:W3:Y:S08]  /*0f40*/  LDC R2, c[0x0][R2+0x2a0] ;  /* 0x0000a80002027b82 */ /* 0x000ef00000000800 */
[----:B------:R-:W3:Y:S01]  /*0f50*/  LDC R72, c[0x0][0xb24] ;  /* 0x0002c900ff487b82 */ /* 0x000ee20000000800 */
[----:B-1----:R-:W-:-:S07]  /*0f60*/  I2FP.F32.U32 R3, R20 ;  /* 0x0000001400037245 */ /* 0x002fce0000201000 */
[----:B------:R-:W1:Y:S01]  /*0f70*/  S2UR UR36, SR_CTAID.Z ;  /* 0x00000000002479c3 */ /* 0x000e620000002700 */
[----:B--2---:R-:W-:Y:S01]  /*0f80*/  ISETP.GE.AND P0, PT, R9, 0x1, PT ;  /* 0x000000010900780c */ /* 0x004fe20003f06270 */
[----:B----4-:R-:W-:Y:S01]  /*0f90*/  IMAD.MOV.U32 R21, RZ, RZ, R11 ;  /* 0x000000ffff157224 */ /* 0x010fe200078e000b */
[----:B------:R-:W-:Y:S01]  /*0fa0*/  I2FP.F32.U32 R4, R11 ;  /* 0x0000000b00047245 */ /* 0x000fe20000201000 */
[----:B------:R-:W-:Y:S01]  /*0fb0*/  FMUL R3, R3, UR6 ;  /* 0x0000000603037c20 */ /* 0x000fe20008400000 */
[----:B------:R-:W2:Y:S03]  /*0fc0*/  LDCU UR6, c[0x0][0xb30] ;  /* 0x00016600ff0677ac */ /* 0x000ea60008000800 */
[----:B---3--:R-:W-:Y:S01]  /*0fd0*/  FMUL R4, R4, UR8 ;  /* 0x0000000804047c20 */ /* 0x008fe20008400000 */
[----:B------:R-:W3:Y:S08]  /*0fe0*/  F2I.U32.TRUNC.NTZ R147, R3 ;  /* 0x0000000300937305 */ /* 0x000ef0000020f000 */
[----:B------:R-:W4:Y:S01]  /*0ff0*/  F2I.U32.TRUNC.NTZ R170, R4 ;  /* 0x0000000400aa7305 */ /* 0x000f22000020f000 */
[----:B--2---:R-:W-:Y:S01]  /*1000*/  UISETP.NE.AND UP3, UPT, UR6, 0x1, UPT ;  /* 0x000000010600788c */ /* 0x004fe2000bf65270 */
[----:B---3--:R-:W-:-:S05]  /*1010*/  IADD3 R147, PT, PT, -R147, RZ, RZ ;  /* 0x000000ff93937210 */ /* 0x008fca0007ffe1ff */
[----:B------:R-:W-:Y:S01]  /*1020*/  IMAD R147, R0, R147, R20 ;  /* 0x0000009300937224 */ /* 0x000fe200078e0214 */
[----:B------:R-:W-:Y:S01]  /*1030*/  PRMT R0, RZ, 0x7610, R0 ;  /* 0x00007610ff007816 */ /* 0x000fe20000000000 */
[----:B----4-:R-:W-:-:S04]  /*1040*/  IMAD.MOV R170, RZ, RZ, -R170 ;  /* 0x000000ffffaa7224 */ /* 0x010fc800078e0aaa */
[----:B------:R-:W-:Y:S01]  /*1050*/  IMAD R170, R2, R170, R11 ;  /* 0x000000aa02aa7224 */ /* 0x000fe200078e020b */
[----:B-1----:R-:W-:Y:S06]  /*1060*/  BRA.U UP4, `(.L_x_17) ;  /* 0x0000000104247547 */ /* 0x002fec000b800000 */
[----:B------:R-:W-:Y:S01]  /*1070*/  ISETP.NE.AND P1, PT, R147, RZ, PT ;  /* 0x000000ff9300720c */ /* 0x000fe20003f25270 */
[----:B------:R-:W-:Y:S01]  /*1080*/  IMAD.MOV.U32 R0, RZ, RZ, 0x3 ;  /* 0x00000003ff007424 */ /* 0x000fe200078e00ff */
[C---:B------:R-:W-:Y:S02]  /*1090*/  LOP3.LUT R3, R170.reuse, 0xfffffffe, RZ, 0xc0, !PT ;  /* 0xfffffffeaa037812 */ /* 0x040fe400078ec0ff */
[----:B------:R-:W-:Y:S02]  /*10a0*/  ISETP.LT.U32.OR P1, PT, R170, 0x2, !P1 ;  /* 0x00000002aa00780c */ /* 0x000fe40004f21470 */
[----:B------:R-:W-:Y:S02]  /*10b0*/  SHF.L.U32 R0, R0, R3, RZ ;  /* 0x0000000300007219 */ /* 0x000fe400000006ff */
[----:B------:R-:W-:Y:S02]  /*10c0*/  SEL R5, RZ, 0x1, !P1 ;  /* 0x00000001ff057807 */ /* 0x000fe40004800000 */
[----:B------:R-:W-:-:S05]  /*10d0*/  SEL R2, RZ, 0x2, !P1 ;  /* 0x00000002ff027807 */ /* 0x000fca0004800000 */
[----:B------:R-:W-:-:S05]  /*10e0*/  IMAD.IADD R2, R5, 0x1, R2 ;  /* 0x0000000105027824 */ /* 0x000fca00078e0202 */
[----:B------:R-:W-:Y:S02]  /*10f0*/  PRMT R8, R2, 0x7610, R8 ;  /* 0x0000761002087816 */ /* 0x000fe40000000008 */
.L_x_17:
[----:B------:R-:W-:Y:S05]  /*1100*/  @!P0 BRA `(.L_x_18) ;  /* 0x0000000000b88947 */ /* 0x000fea0003800000 */
[----:B------:R-:W1:Y:S01]  /*1110*/  LDC.64 R4, c[0x0][0xb18] ;  /* 0x0002c600ff047b82 */ /* 0x000e620000000a00 */
[----:B------:R-:W-:-:S07]  /*1120*/  ISETP.NE.AND P0, PT, R9, 0x1, PT ;  /* 0x000000010900780c */ /* 0x000fce0003f05270 */
[----:B------:R-:W2:Y:S08]  /*1130*/  LDC R14, c[0x0][0xb0c] ;  /* 0x0002c300ff0e7b82 */ /* 0x000eb00000000800 */
[----:B------:R-:W3:Y:S08]  /*1140*/  LDC R13, c[0x0][0x370] ;  /* 0x0000dc00ff0d7b82 */ /* 0x000ef00000000800 */
[----:B------:R-:W4:Y:S01]  /*1150*/  LDC R16, c[0x0][0x374] ;  /* 0x0000dd00ff107b82 */ /* 0x000f220000000800 */
[----:B-1----:R-:W-:-:S07]  /*1160*/  ISETP.NE.AND P1, PT, R4, 0x1, PT ;  /* 0x000000010400780c */ /* 0x002fce0003f25270 */
[----:B------:R-:W3:Y:S01]  /*1170*/  LDC.64 R6, c[0x0][0xb10] ;  /* 0x0002c400ff067b82 */ /* 0x000ee20000000a00 */
[----:B--2---:R-:W-:-:S07]  /*1180*/  ISETP.NE.AND P2, PT, R14, 0x1, PT ;  /* 0x000000010e00780c */ /* 0x004fce0003f45270 */
[----:B------:R-:W1:Y:S08]  /*1190*/  LDC R12, c[0x0][0xb20] ;  /* 0x0002c800ff0c7b82 */ /* 0x000e700000000800 */
[----:B------:R-:W2:Y:S01]  /*11a0*/  LDC.64 R2, c[0x0][0xb28] ;  /* 0x0002ca00ff027b82 */ /* 0x000ea20000000a00 */
[----:B----4-:R-:W-:-:S04]  /*11b0*/  IMAD.HI.U32 R15, R16, R5, RZ ;  /* 0x00000005100f7227 */ /* 0x010fc800078e00ff */
[----:B------:R-:W-:-:S04]  /*11c0*/  IMAD.HI.U32 R5, R20, R5, RZ ;  /* 0x0000000514057227 */ /* 0x000fc800078e00ff */
[----:B---3--:R-:W-:-:S04]  /*11d0*/  IMAD.HI.U32 R18, R13, R6, RZ ;  /* 0x000000060d127227 */ /* 0x008fc800078e00ff */
[C---:B------:R-:W-:Y:S01]  /*11e0*/  IMAD.HI.U32 R22, R11.reuse, R6, RZ ;  /* 0x000000060b167227 */ /* 0x040fe200078e00ff */
[-C--:B------:R-:W-:Y:S02]  /*11f0*/  @P2 SHF.R.U32.HI R13, RZ, R7.reuse, R18 ;  /* 0x00000007ff0d2219 */ /* 0x080fe40000011612 */
[-C--:B-1----:R-:W-:Y:S02]  /*1200*/  @P1 SHF.R.U32.HI R16, RZ, R12.reuse, R15 ;  /* 0x0000000cff101219 */ /* 0x082fe4000001160f */
[----:B------:R-:W-:Y:S02]  /*1210*/  SHF.R.U32.HI R5, RZ, R12, R5 ;  /* 0x0000000cff057219 */ /* 0x000fe40000011605 */
[----:B------:R-:W-:Y:S02]  /*1220*/  SHF.R.U32.HI R22, RZ, R7, R22 ;  /* 0x00000007ff167219 */ /* 0x000fe40000011616 */
[----:B------:R-:W-:Y:S01]  /*1230*/  SEL R5, R20, R5, !P1 ;  /* 0x0000000514057207 */ /* 0x000fe20004800000 */
[----:B--2---:R-:W-:Y:S01]  /*1240*/  IMAD.HI.U32 R18, R16, R2, RZ ;  /* 0x0000000210127227 */ /* 0x004fe200078e00ff */
[----:B------:R-:W-:-:S02]  /*1250*/  SEL R21, R11, R22, !P2 ;  /* 0x000000160b157207 */ /* 0x000fc40005000000 */
[----:B------:R-:W-:Y:S01]  /*1260*/  IADD3 R7, PT, PT, -R5, RZ, RZ ;  /* 0x000000ff05077210 */ /* 0x000fe20007ffe1ff */
[----:B------:R-:W-:Y:S01]  /*1270*/  IMAD.HI.U32 R6, R13, R2, RZ ;  /* 0x000000020d067227 */ /* 0x000fe200078e00ff */
[----:B------:R-:W-:-:S03]  /*1280*/  @P0 SHF.R.U32.HI R16, RZ, R3, R18 ;  /* 0x00000003ff100219 */ /* 0x000fc60000011612 */
[----:B------:R-:W-:Y:S01]  /*1290*/  IMAD R7, R4, R7, R20 ;  /* 0x0000000704077224 */ /* 0x000fe200078e0214 */
[----:B------:R-:W-:Y:S01]  /*12a0*/  @P0 SHF.R.U32.HI R13, RZ, R3, R6 ;  /* 0x00000003ff0d0219 */ /* 0x000fe20000011606 */
[----:B------:R-:W-:-:S04]  /*12b0*/  IMAD R16, R16, R9, RZ ;  /* 0x0000000910107224 */ /* 0x000fc800078e02ff */
[----:B------:R-:W-:Y:S01]  /*12c0*/  IMAD R6, R13, R9, RZ ;  /* 0x000000090d067224 */ /* 0x000fe200078e02ff */
[----:B------:R-:W-:-:S04]  /*12d0*/  ISETP.GE.AND P1, PT, R5, R16, PT ;  /* 0x000000100500720c */ /* 0x000fc80003f26270 */
[----:B------:R-:W-:Y:S01]  /*12e0*/  ISETP.GE.OR P1, PT, R21, R6, P1 ;  /* 0x000000061500720c */ /* 0x000fe20000f26670 */
[----:B------:R-:W-:-:S05]  /*12f0*/  IMAD.HI.U32 R6, R5, R2, RZ ;  /* 0x0000000205067227 */ /* 0x000fca00078e00ff */
[----:B------:R-:W-:-:S04]  /*1300*/  SHF.R.U32.HI R6, RZ, R3, R6 ;  /* 0x00000003ff067219 */ /* 0x000fc80000011606 */
[----:B------:R-:W-:-:S03]  /*1310*/  SEL R6, R5, R6, !P0 ;  /* 0x0000000605067207 */ /* 0x000fc60004000000 */
[----:B------:R-:W-:Y:S01]  /*1320*/  @!P1 IMAD.HI.U32 R12, R21, R2, RZ ;  /* 0x00000002150c9227 */ /* 0x000fe200078e00ff */
[----:B------:R-:W-:-:S04]  /*1330*/  IADD3 R2, PT, PT, -R6, RZ, RZ ;  /* 0x000000ff06027210 */ /* 0x000fc80007ffe1ff */
[----:B------:R-:W-:Y:S01]  /*1340*/  @!P1 SHF.R.U32.HI R12, RZ, R3, R12 ;  /* 0x00000003ff0c9219 */ /* 0x000fe2000001160c */
[----:B------:R-:W-:-:S03]  /*1350*/  IMAD R2, R9, R2, R5 ;  /* 0x0000000209027224 */ /* 0x000fc600078e0205 */
[----:B------:R-:W-:-:S05]  /*1360*/  @!P1 SEL R3, R21, R12, !P0 ;  /* 0x0000000c15039207 */ /* 0x000fca0004000000 */
[--C-:B------:R-:W-:Y:S02]  /*1370*/  @!P1 IMAD.IADD R6, R6, 0x1, -R3.reuse ;  /* 0x0000000106069824 */ /* 0x100fe400078e0a03 */
[----:B------:R-:W-:Y:S01]  /*1380*/  @!P1 IMAD R3, R2, R13, R3 ;  /* 0x0000000d02039224 */ /* 0x000fe200078e0203 */
[----:B------:R-:W-:Y:S01]  /*1390*/  IADD3 R2, PT, PT, -R21, RZ, RZ ;  /* 0x000000ff15027210 */ /* 0x000fe20007ffe1ff */
[----:B------:R-:W-:Y:S02]  /*13a0*/  @!P1 IMAD R5, R6, R9, R21 ;  /* 0x0000000906059224 */ /* 0x000fe400078e0215 */
[----:B------:R-:W-:Y:S02]  /*13b0*/  @!P1 IMAD.MOV.U32 R21, RZ, RZ, R3 ;  /* 0x000000ffff159224 */ /* 0x000fe400078e0003 */
[----:B------:R-:W-:Y:S02]  /*13c0*/  IMAD R2, R14, R2, R11 ;  /* 0x000000020e027224 */ /* 0x000fe400078e020b */
[----:B------:R-:W-:-:S02]  /*13d0*/  IMAD R20, R5, R4, R7 ;  /* 0x0000000405147224 */ /* 0x000fc400078e0207 */
[----:B------:R-:W-:Y:S02]  /*13e0*/  IMAD R21, R21, R14, R2 ;  /* 0x0000000e15157224 */ /* 0x000fe400078e0202 */
.L_x_18:
[----:B------:R-:W-:Y:S05]  /*13f0*/  BRA.U UP3, `(.L_x_19) ;  /* 0x0000000103407547 */ /* 0x000fea000b800000 */
[----:B------:R-:W1:Y:S08]  /*1400*/  LDC.64 R4, c[0x0][0xb10] ;  /* 0x0002c400ff047b82 */ /* 0x000e700000000a00 */
[----:B------:R-:W2:Y:S08]  /*1410*/  LDC.64 R2, c[0x0][0xb18] ;  /* 0x0002c600ff027b82 */ /* 0x000eb00000000a00 */
[----:B------:R-:W3:Y:S08]  /*1420*/  LDC R6, c[0x0][0xb20] ;  /* 0x0002c800ff067b82 */ /* 0x000ef00000000800 */
[----:B------:R-:W4:Y:S01]  /*1430*/  LDC R12, c[0x0][0xb0c] ;  /* 0x0002c300ff0c7b82 */ /* 0x000f220000000800 */
[----:B-1----:R-:W-:-:S05]  /*1440*/  IMAD.HI.U32 R4, R21, R4, RZ ;  /* 0x0000000415047227 */ /* 0x002fca00078e00ff */
[----:B------:R-:W-:Y:S01]  /*1450*/  SHF.R.U32.HI R4, RZ, R5, R4 ;  /* 0x00000005ff047219 */ /* 0x000fe20000011604 */
[----:B--2---:R-:W-:Y:S01]  /*1460*/  IMAD.HI.U32 R3, R20, R3, RZ ;  /* 0x0000000314037227 */ /* 0x004fe200078e00ff */
[----:B------:R-:W-:-:S04]  /*1470*/  ISETP.NE.AND P0, PT, R2, 0x1, PT ;  /* 0x000000010200780c */ /* 0x000fc80003f05270 */
[----:B---3--:R-:W-:-:S04]  /*1480*/  SHF.R.U32.HI R3, RZ, R6, R3 ;  /* 0x00000006ff037219 */ /* 0x008fc80000011603 */
[----:B------:R-:W-:Y:S02]  /*1490*/  SEL R3, R20, R3, !P0 ;  /* 0x0000000314037207 */ /* 0x000fe40004000000 */
[----:B----4-:R-:W-:-:S04]  /*14a0*/  ISETP.NE.AND P1, PT, R12, 0x1, PT ;  /* 0x000000010c00780c */ /* 0x010fc80003f25270 */
[----:B------:R-:W-:-:S05]  /*14b0*/  SEL R6, R21, R4, !P1 ;  /* 0x0000000415067207 */ /* 0x000fca0004800000 */
[----:B------:R-:W-:Y:S02]  /*14c0*/  IMAD.IADD R4, R3, 0x1, -R6 ;  /* 0x0000000103047824 */ /* 0x000fe400078e0a06 */
[----:B------:R-:W-:Y:S02]  /*14d0*/  IMAD.IADD R3, R6, 0x1, -R3 ;  /* 0x0000000106037824 */ /* 0x000fe400078e0a03 */
[----:B------:R-:W-:Y:S02]  /*14e0*/  IMAD R21, R4, R12, R21 ;  /* 0x0000000c04157224 */ /* 0x000fe400078e0215 */
[----:B------:R-:W-:Y:S02]  /*14f0*/  IMAD R20, R3, R2, R20 ;  /* 0x0000000203147224 */ /* 0x000fe400078e0214 */
.L_x_19:
[----:B------:R-:W-:Y:S05]  /*1500*/  BRA.U !UP1, `(.L_x_20) ;  /* 0x00000001090c7547 */ /* 0x000fea000b800000 */
[----:B------:R-:W-:Y:S01]  /*1510*/  UCGABAR_WAIT ;  /* 0x0000000000007dc7 */ /* 0x000fe20008000000 */
[----:B------:R-:W-:Y:S01]  /*1520*/  CCTL.IVALL ;  /* 0x00000000ff00798f */ /* 0x000fe20002000000 */
[----:B------:R-:W-:Y:S05]  /*1530*/  BRA `(.L_x_21) ;  /* 0x0000000000047947 */ /* 0x000fea0003800000 */
.L_x_20:
[----:B------:R-:W-:Y:S06]  /*1540*/  BAR.SYNC.DEFER_BLOCKING 0x0 ;  /* 0x0000000000007b1d */ /* 0x000fec0000010000 */
.L_x_21:
[----:B------:R-:W-:Y:S05]  /*1550*/  BRA.U UP2, `(.L_x_22) ;  /* 0x0000001102d87547 */ /* 0x000fea000b800000 */
[----:B------:R-:W1:Y:S01]  /*1560*/  LDCU UR15, c[0x0][0x38c] ;  /* 0x00007180ff0f77ac */ /* 0x000e620008000800 */
[----:B------:R-:W2:Y:S01]  /*1570*/  LDC R9, c[0x0][0x370] ;  /* 0x0000dc00ff097b82 */ /* 0x000ea20000000800 */
[C---:B------:R-:W-:Y:S01]  /*1580*/  IMAD.SHL.U32 R17, R11.reuse, 0x40, RZ ;  /* 0x000000400b117824 */ /* 0x040fe200078e00ff */
[----:B------:R-:W-:Y:S01]  /*1590*/  PLOP3.LUT P1, PT, PT, PT, UP5, 0x80, 0x8 ;  /* 0x000000000008781c */ /* 0x000fe20003f2f058 */
[----:B------:R-:W-:Y:S01]  /*15a0*/  UISETP.NE.AND UP1, UPT, UR10, URZ, UPT ;  /* 0x000000ff0a00728c */ /* 0x000fe2000bf25270 */
[----:B------:R-:W-:Y:S01]  /*15b0*/  ISETP.NE.AND P4, PT, R10, RZ, P5 ;  /* 0x000000ff0a00720c */ /* 0x000fe20002f85270 */
[----:B------:R-:W-:Y:S01]  /*15c0*/  IMAD.SHL.U32 R16, R11, 0x80, RZ ;  /* 0x000000800b107824 */ /* 0x000fe200078e00ff */
[----:B------:R-:W-:Y:S01]  /*15d0*/  PLOP3.LUT P1, PT, P1, PT, PT, 0x8, 0x80 ;  /* 0x000000000080781c */ /* 0x000fe20000f2e170 */
[----:B------:R-:W-:Y:S01]  /*15e0*/  IMAD.MOV.U32 R15, RZ, RZ, 0x1 ;  /* 0x00000001ff0f7424 */ /* 0x000fe200078e00ff */
[----:B------:R-:W3:Y:S01]  /*15f0*/  LDC R0, c[0x0][0x374] ;  /* 0x0000dd00ff007b82 */ /* 0x000ee20000000800 */
[----:B------:R-:W-:Y:S01]  /*1600*/  IMAD.MOV.U32 R14, RZ, RZ, RZ ;  /* 0x000000ffff0e7224 */ /* 0x000fe200078e00ff */
[----:B------:R-:W-:Y:S01]  /*1610*/  CS2R R12, SRZ ;  /* 0x00000000000c7805 */ /* 0x000fe2000001ff00 */
[----:B------:R-:W-:Y:S01]  /*1620*/  IMAD.MOV.U32 R10, RZ, RZ, 0x1 ;  /* 0x00000001ff0a7424 */ /* 0x000fe200078e00ff */
[----:B------:R-:W-:Y:S01]  /*1630*/  LOP3.LUT R17, R17, 0x40, RZ, 0xc0, !PT ;  /* 0x0000004011117812 */ /* 0x000fe200078ec0ff */
[----:B------:R-:W4:Y:S01]  /*1640*/  LDCU.64 UR24, c[0x0][0x348] ;  /* 0x00006900ff1877ac */ /* 0x000f220008000a00 */
[----:B-1----:R-:W-:-:S02]  /*1650*/  UIADD3 UR4, UPT, UPT, UR15, 0x3f, URZ ;  /* 0x0000003f0f047890 */ /* 0x002fc4000fffe0ff */
[----:B------:R-:W-:Y:S02]  /*1660*/  USEL UR7, UR7, 0x2, UP1 ;  /* 0x0000000207077887 */ /* 0x000fe40008800000 */
[----:B------:R-:W-:Y:S01]  /*1670*/  USHF.R.S32.HI UR22, URZ, 0x1f, UR4 ;  /* 0x0000001fff167899 */ /* 0x000fe20008011404 */
[----:B------:R-:W-:-:S03]  /*1680*/  UMOV UR13, URZ ;  /* 0x000000ff000d7c82 */ /* 0x000fc60008000000 */
[----:B------:R-:W-:Y:S02]  /*1690*/  ULEA.HI UR22, UR22, UR4, URZ, 0x6 ;  /* 0x0000000416167291 */ /* 0x000fe4000f8f30ff */
[----:B------:R-:W-:Y:S02]  /*16a0*/  UIADD3 UR4, UPT, UPT, UR15, -0x1, URZ ;  /* 0xffffffff0f047890 */ /* 0x000fe4000fffe0ff */
[----:B------:R-:W-:Y:S02]  /*16b0*/  USHF.R.S32.HI UR22, URZ, 0x6, UR22 ;  /* 0x00000006ff167899 */ /* 0x000fe40008011416 */
[----:B------:R-:W-:Y:S02]  /*16c0*/  UISETP.GE.U32.AND UP2, UPT, UR4, -0x7f, UPT ;  /* 0xffffff810400788c */ /* 0x000fe4000bf46070 */
[----:B------:R-:W-:Y:S02]  /*16d0*/  UISETP.LT.U32.AND UP0, UPT, UR22, 0x5, UPT ;  /* 0x000000051600788c */ /* 0x000fe4000bf01070 */
[----:B------:R-:W-:-:S02]  /*16e0*/  UIADD3 UR15, UPT, UPT, UR15, 0x7e, URZ ;  /* 0x0000007e0f0f7890 */ /* 0x000fc4000fffe0ff */
[----:B------:R-:W-:-:S04]  /*16f0*/  USEL UR21, UR22, 0x5, UP0 ;  /* 0x0000000516157887 */ /* 0x000fc80008000000 */
[----:B------:R-:W-:Y:S02]  /*1700*/  UIADD3 UR6, UPT, UPT, UR21, -0x1, URZ ;  /* 0xffffffff15067890 */ /* 0x000fe4000fffe0ff */
[----:B------:R-:W-:Y:S02]  /*1710*/  @UP2 UIADD3 UR6, UPT, UPT, UR21, URZ, URZ ;  /* 0x000000ff15062290 */ /* 0x000fe4000fffe0ff */
[----:B------:R-:W-:Y:S02]  /*1720*/  UIADD3 UR14, UPT, UPT, UR22, -UR21, URZ ;  /* 0x80000015160e7290 */ /* 0x000fe4000fffe0ff */
[----:B------:R-:W-:Y:S02]  /*1730*/  UIADD3 UR5, UPT, UPT, UR6, 0x1, URZ ;  /* 0x0000000106057890 */ /* 0x000fe4000fffe0ff */
[----:B--2-4-:R-:W-:-:S12]  /*1740*/  UIADD3 UR6, UPT, UPT, -UR6, URZ, URZ ;  /* 0x000000ff06067290 */ /* 0x014fd8000fffe1ff */
.L_x_42:
[----:B------:R-:W-:Y:S01]  /*1750*/  UISETP.NE.AND UP0, UPT, UR37, URZ, UPT ;  /* 0x000000ff2500728c */ /* 0x000fe2000bf05270 */
[----:B------:R-:W1:Y:S08]  /*1760*/  S2UR UR37, SR_CgaCtaId ;  /* 0x00000000002579c3 */ /* 0x000e700000008800 */
[----:B------:R-:W-:Y:S05]  /*1770*/  BRA.U UP0, `(.L_x_23) ;  /* 0x0000000100347547 */ /* 0x000fea000b800000 */
[----:B------:R-:W2:Y:S01]  /*1780*/  S2R R2, SR_CgaCtaId ;  /* 0x0000000000027919 */ /* 0x000ea20000008800 */
[----:B------:R-:W-:-:S04]  /*1790*/  MOV R3, 0x400 ;  /* 0x0000040000037802 */ /* 0x000fc80000000f00 */
[----:B--2---:R-:W-:Y:S02]  /*17a0*/  LEA R3, R2, R3, 0x18 ;  /* 0x0000000302037211 */ /* 0x004fe400078ec0ff */
[----:B------:R-:W-:-:S03]  /*17b0*/  SHF.L.U32 R2, R10, 0x1f, RZ ;  /* 0x0000001f0a027819 */ /* 0x000fc600000006ff */
[----:B------:R-:W-:-:S04]  /*17c0*/  IMAD R3, R12, 0x8, R3 ;  /* 0x000000080c037824 */ /* 0x000fc800078e0203 */
[----:B------:R-:W2:Y:S02]  /*17d0*/  SYNCS.PHASECHK.TRANS64.TRYWAIT P0, [R3+URZ+0xf0], R2 ;  /* 0x0000f002030075a7 */ /* 0x000ea400080011ff */
[----:B--2---:R-:W-:Y:S05]  /*17e0*/  @!P0 BRA `(.L_x_24) ;  /* 0x0000007000688947 */ /* 0x004fea0003800000 */
.L_x_125:
[----:B------:R-:W-:Y:S01]  /*17f0*/  VIADD R12, R12, 0x1 ;  /* 0x000000010c0c7836 */ /* 0x000fe20000000000 */
[----:B------:R2:W-:Y:S04]  /*1800*/  SYNCS.ARRIVE.TRANS64.A1T0 RZ, [R3+URZ+0xe0], RZ ;  /* 0x0000e0ff03ff79a7 */ /* 0x0005e800081000ff */
[----:B------:R-:W-:-:S04]  /*1810*/  ISETP.NE.AND P0, PT, R12, 0x2, PT ;  /* 0x000000020c00780c */ /* 0x000fc80003f05270 */
[----:B------:R-:W-:Y:S02]  /*1820*/  SEL R12, R12, RZ, P0 ;  /* 0x000000ff0c0c7207 */ /* 0x000fe40000000000 */
[----:B--2---:R-:W-:-:S04]  /*1830*/  SEL R3, RZ, 0x1, P0 ;  /* 0x00000001ff037807 */ /* 0x004fc80000000000 */
[----:B------:R-:W-:-:S07]  /*1840*/  LOP3.LUT R10, R10, R3, RZ, 0x3c, !PT ;  /* 0x000000030a0a7212 */ /* 0x000fce00078e3cff */
.L_x_23:
[----:B------:R-:W-:Y:S01]  /*1850*/  UMOV UR4, 0x400 ;  /* 0x0000040000047882 */ /* 0x000fe20000000000 */
[----:B------:R-:W-:Y:S01]  /*1860*/  LEA.HI R3, R21, R21, RZ, 0x1 ;  /* 0x0000001515037211 */ /* 0x000fe200078f08ff */
[----:B-1----:R-:W-:Y:S01]  /*1870*/  ULEA UR4, UR37, UR4, 0x18 ;  /* 0x0000000425047291 */ /* 0x002fe2000f8ec0ff */
[----:B------:R-:W-:Y:S01]  /*1880*/  SHF.L.U32 R2, R15, 0x1f, RZ ;  /* 0x0000001f0f027819 */ /* 0x000fe200000006ff */
[----:B------:R-:W-:Y:S01]  /*1890*/  UISETP.GE.U32.AND UP0, UPT, UR15, 0x7f, UPT ;  /* 0x0000007f0f00788c */ /* 0x000fe2000bf06070 */
[----:B------:R-:W-:Y:S01]  /*18a0*/  R2UR UR35, R16 ;  /* 0x00000000102372ca */ /* 0x000fe200000e0000 */
[----:B------:R-:W-:Y:S01]  /*18b0*/  ULEA UR8, UR13, UR4, 0x3 ;  /* 0x000000040d087291 */ /* 0x000fe2000f8e18ff */
[----:B------:R-:W-:Y:S01]  /*18c0*/  IMAD.SHL.U32 R3, R3, 0x80, RZ ;  /* 0x0000008003037824 */ /* 0x000fe200078e00ff */
[----:B------:R-:W-:Y:S01]  /*18d0*/  R2UR UR11, R17 ;  /* 0x00000000110b72ca */ /* 0x000fe200000e0000 */
[----:B------:R-:W-:-:S03]  /*18e0*/  UMOV UR23, URZ ;  /* 0x000000ff00177c82 */ /* 0x000fc60008000000 */
[----:B------:R-:W-:-:S03]  /*18f0*/  LOP3.LUT R3, R3, 0xffffff00, RZ, 0xc0, !PT ;  /* 0xffffff0003037812 */ /* 0x000fc600078ec0ff */
[----:B------:R1:W2:Y:S01]  /*1900*/  SYNCS.PHASECHK.TRANS64.TRYWAIT P0, [UR8+0x28], R2 ;  /* 0x00002802ff0075a7 */ /* 0x0002a20008001108 */
[----:B------:R-:W-:Y:S02]  /*1910*/  R2UR UR9, R3 ;  /* 0x00000000030972ca */ /* 0x000fe400000e0000 */
[----:B------:R-:W-:-:S11]  /*1920*/  R2UR UR8, R20 ;  /* 0x00000000140872ca */ /* 0x000fd600000e0000 */
[----:B------:R-:W-:Y:S02]  /*1930*/  ULOP3.LUT UR35, UR9, 0x80, UR35, 0xf8, !UPT ;  /* 0x0000008009237892 */ /* 0x000fe4000f8ef823 */
[----:B------:R-:W-:Y:S01]  /*1940*/  ULEA UR11, UR8, UR11, 0x7 ;  /* 0x0000000b080b7291 */ /* 0x000fe2000f8e38ff */
[----:B------:R-:W-:Y:S11]  /*1950*/  BRA.U !UP0, `(.L_x_25) ;  /* 0x0000000108c07547 */ /* 0x000ff6000b800000 */
[----:B------:R-:W-:Y:S01]  /*1960*/  UMOV UR16, UR6 ;  /* 0x0000000600107c82 */ /* 0x000fe20008000000 */
[----:B------:R-:W-:Y:S01]  /*1970*/  UMOV UR17, UR13 ;  /* 0x0000000d00117c82 */ /* 0x000fe20008000000 */
[----:B------:R-:W-:-:S05]  /*1980*/  UMOV UR34, URZ ;  /* 0x000000ff00227c82 */ /* 0x000fca0008000000 */
.L_x_31:
[----:B------:R-:W-:Y:S01]  /*1990*/  ULEA UR33, UR17, UR4, 0x3 ;  /* 0x0000000411217291 */ /* 0x000fe2000f8e18ff */
[----:B------:R-:W-:Y:S01]  /*19a0*/  @P5 MOV R3, 0x6000 ;  /* 0x0000600000035802 */ /* 0x000fe20000000f00 */
[----:B-12-4-:R-:W-:Y:S10]  /*19b0*/  @P0 BRA `(.L_x_26) ;  /* 0x00000000000c0947 */ /* 0x016ff40003800000 */
[----:B------:R-:W-:-:S04]  /*19c0*/  SHF.L.U32 R5, R15, 0x1f, RZ ;  /* 0x0000001f0f057819 */ /* 0x000fc800000006ff */
[----:B------:R-:W2:Y:S02]  /*19d0*/  SYNCS.PHASECHK.TRANS64.TRYWAIT P0, [UR33+0x28], R5 ;  /* 0x00002805ff0075a7 */ /* 0x000ea40008001121 */
[----:B--2---:R-:W-:Y:S05]  /*19e0*/  @!P0 BRA `(.L_x_27) ;  /* 0x0000006c00fc8947 */ /* 0x004fea0003800000 */
.L_x_26:
[----:B------:R2:W-:Y:S01]  /*19f0*/  @P5 SYNCS.ARRIVE.TRANS64 RZ, [UR33], R3 ;  /* 0x00000003ffff59a7 */ /* 0x0005e20008000021 */
[----:B------:R-:W-:Y:S02]  /*1a00*/  ULOP3.LUT UR8, UR7, 0x2, URZ, 0xfc, !UPT ;  /* 0x0000000207087892 */ /* 0x000fe4000f8efcff */
[----:B------:R-:W-:Y:S02]  /*1a10*/  UIADD3 UR16, UPT, UPT, UR16, 0x1, URZ ;  /* 0x0000000110107890 */ /* 0x000fe4000fffe0ff */
[----:B------:R-:W-:Y:S02]  /*1a20*/  UISETP.NE.AND UP0, UPT, UR8, 0x2, UPT ;  /* 0x000000020800788c */ /* 0x000fe4000bf05270 */
[----:B------:R-:W-:-:S07]  /*1a30*/  UISETP.NE.AND UP2, UPT, UR16, 0x1, UPT ;  /* 0x000000011000788c */ /* 0x000fce000bf45270 */
[----:B------:R-:W-:Y:S05]  /*1a40*/  BRA.U UP0, `(.L_x_28) ;  /* 0x0000000100047547 */ /* 0x000fea000b800000 */
[----:B------:R-:W-:Y:S05]  /*1a50*/  BPT.TRAP 0x1 ;  /* 0x000000040000795c */ /* 0x000fea0000300000 */
.L_x_28:
[----:B------:R-:W-:Y:S04]  /*1a60*/  BSSY.RECONVERGENT B0, `(.L_x_29) ;  /* 0x0000003000007945 */ /* 0x000fe80003800200 */
[----:B------:R-:W-:Y:S05]  /*1a70*/  @!P4 BRA `(.L_x_30) ;  /* 0x000000000004c947 */ /* 0x000fea0003800000 */
[----:B------:R-:W-:Y:S05]  /*1a80*/  BPT.TRAP 0x1 ;  /* 0x000000040000795c */ /* 0x000fea0000300000 */
.L_x_30:
[----:B------:R-:W-:Y:S05]  /*1a90*/  BSYNC.RECONVERGENT B0 ;  /* 0x0000000000007941 */ /* 0x000fea0003800200 */
.L_x_29:
[----:B------:R-:W-:Y:S02]  /*1aa0*/  UIADD3 UR13, UPT, UPT, UR17, 0x1, URZ ;  /* 0x00000001110d7890 */ /* 0x000fe4000fffe0ff */
[----:B------:R-:W-:Y:S02]  /*1ab0*/  ULEA UR32, UR17, UR4, 0xd ;  /* 0x0000000411207291 */ /* 0x000fe4000f8e68ff */
[----:B------:R-:W-:Y:S02]  /*1ac0*/  UISETP.NE.AND UP0, UPT, UR13, 0x5, UPT ;  /* 0x000000050d00788c */ /* 0x000fe4000bf05270 */
[----:B------:R-:W-:Y:S02]  /*1ad0*/  UIADD3 UR28, UP1, UPT, UR24, 0x80, URZ ;  /* 0x00000080181c7890 */ /* 0x000fe4000ff3e0ff */
[----:B------:R-:W-:Y:S02]  /*1ae0*/  USEL UR9, URZ, 0x1, UP0 ;  /* 0x00000001ff097887 */ /* 0x000fe40008000000 */
[----:B------:R-:W-:-:S02]  /*1af0*/  USEL UR13, UR13, URZ, UP0 ;  /* 0x000000ff0d0d7287 */ /* 0x000fc40008000000 */
[----:B------:R-:W-:Y:S02]  /*1b00*/  UIADD3 UR26, UP0, UPT, UR24, 0x180, URZ ;  /* 0x00000180181a7890 */ /* 0x000fe4000ff1e0ff */
[----:B------:R-:W-:Y:S01]  /*1b10*/  ULEA UR8, UR13, UR4, 0x3 ;  /* 0x000000040d087291 */ /* 0x000fe2000f8e18ff */
[----:B------:R-:W-:Y:S01]  /*1b20*/  LOP3.LUT R15, R15, UR9, RZ, 0x3c, !PT ;  /* 0x000000090f0f7c12 */ /* 0x000fe2000f8e3cff */
[----:B------:R-:W-:Y:S02]  /*1b30*/  ULOP3.LUT UR33, UR33, 0xfefffff8, URZ, 0xc0, !UPT ;  /* 0xfefffff821217892 */ /* 0x000fe4000f8ec0ff */
[----:B------:R-:W-:Y:S01]  /*1b40*/  UIADD3.X UR29, UPT, UPT, URZ, UR25, URZ, UP1, !UPT ;  /* 0x00000019ff1d7290 */ /* 0x000fe20008ffe4ff */
[----:B-1----:R-:W-:Y:S01]  /*1b50*/  SHF.L.U32 R2, R15, 0x1f, RZ ;  /* 0x0000001f0f027819 */ /* 0x002fe200000006ff */
[----:B------:R-:W-:Y:S02]  /*1b60*/  UIADD3 UR32, UPT, UPT, UR32, 0x8400, URZ ;  /* 0x0000840020207890 */ /* 0x000fe4000fffe0ff */
[----:B------:R-:W-:Y:S01]  /*1b70*/  UIADD3.X UR27, UPT, UPT, URZ, UR25, URZ, UP0, !UPT ;  /* 0x00000019ff1b7290 */ /* 0x000fe200087fe4ff */
[----:B------:R4:W1:Y:S01]  /*1b80*/  SYNCS.PHASECHK.TRANS64.TRYWAIT P0, [UR8+0x28], R2 ;  /* 0x00002802ff0075a7 */ /* 0x0008620008001108 */
[----:B------:R-:W-:Y:S01]  /*1b90*/  ULEA UR8, UR17, UR4, 0xc ;  /* 0x0000000411087291 */ /* 0x000fe2000f8e60ff */
[----:B------:R-:W-:Y:S01]  /*1ba0*/  UMOV UR18, 0x0 ;  /* 0x0000000000127882 */ /* 0x000fe20000000000 */
[----:B------:R-:W-:-:S02]  /*1bb0*/  UMOV UR19, 0x10000000 ;  /* 0x1000000000137882 */ /* 0x000fc40000000000 */
[----:B------:R-:W-:Y:S01]  /*1bc0*/  UIADD3 UR8, UPT, UPT, UR8, 0x12400, URZ ;  /* 0x0001240008087890 */ /* 0x000fe2000fffe0ff */
[----:B------:R2:W-:Y:S01]  /*1bd0*/  UTMALDG.3D.2CTA [UR32], [UR28], desc[UR18] ;  /* 0x000012201c0075b4 */ /* 0x0005e20008211000 */
[----:B------:R-:W-:Y:S01]  /*1be0*/  UMOV UR10, UR34 ;  /* 0x00000022000a7c82 */ /* 0x000fe20008000000 */
[----:B------:R-:W-:Y:S01]  /*1bf0*/  UMOV UR12, UR36 ;  /* 0x00000024000c7c82 */ /* 0x000fe20008000000 */
[----:B------:R-:W-:Y:S01]  /*1c00*/  UMOV UR9, UR33 ;  /* 0x0000002100097c82 */ /* 0x000fe20008000000 */
[----:B------:R-:W-:Y:S01]  /*1c10*/  UMOV UR23, UR5 ;  /* 0x0000000500177c82 */ /* 0x000fe20008000000 */
[----:B------:R-:W-:-:S03]  /*1c20*/  UMOV UR17, UR13 ;  /* 0x0000000d00117c82 */ /* 0x000fc60008000000 */
[----:B------:R4:W-:Y:S01]  /*1c30*/  UTMALDG.3D.2CTA [UR8], [UR26], desc[UR18] ;  /* 0x000012081a0075b4 */ /* 0x0009e20008211000 */
[----:B--2---:R-:W-:Y:S01]  /*1c40*/  UIADD3 UR34, UPT, UPT, UR34, 0x40, URZ ;  /* 0x0000004022227890 */ /* 0x004fe2000fffe0ff */
[----:B------:R-:W-:Y:S11]  /*1c50*/  BRA.U UP2, `(.L_x_31) ;  /* 0xfffffffd024c7547 */ /* 0x000ff6000b83ffff */
.L_x_25:
[----:B----4-:R-:W-:Y:S01]  /*1c60*/  ULEA UR8, UR13, UR4, 0x3 ;  /* 0x000000040d087291 */ /* 0x010fe2000f8e18ff */
[----:B-1----:R-:W-:Y:S01]  /*1c70*/  SHF.L.U32 R2, R15, 0x1f, RZ ;  /* 0x0000001f0f027819 */ /* 0x002fe200000006ff */
[----:B------:R-:W-:Y:S01]  /*1c80*/  @!P1 SYNCS.ARRIVE.TRANS64.A1T0 RZ, [UR4+0x78], RZ ;  /* 0x000078ffffff99a7 */ /* 0x000fe20008100004 */
[----:B------:R-:W-:-:S06]  /*1c90*/  UISETP.GT.AND UP0, UPT, UR22, UR21, UPT ;  /* 0x000000151600728c */ /* 0x000fcc000bf04270 */
[----:B--2---:R1:W2:Y:S03]  /*1ca0*/  SYNCS.PHASECHK.TRANS64.TRYWAIT P0, [UR8+0x28], R2 ;  /* 0x00002802ff0075a7 */ /* 0x0042a60008001108 */
[----:B------:R-:W-:Y:S05]  /*1cb0*/  BRA.U !UP0, `(.L_x_32) ;  /* 0x0000000108c07547 */ /* 0x000fea000b800000 */
[----:B------:R-:W-:Y:S01]  /*1cc0*/  UIADD3 UR26, UPT, UPT, UR14, UR23, URZ ;  /* 0x000000170e1a7290 */ /* 0x000fe2000fffe0ff */
[----:B------:R-:W-:-:S11]  /*1cd0*/  UMOV UR27, UR13 ;  /* 0x0000000d001b7c82 */ /* 0x000fd60008000000 */
.L_x_38:
[----:B------:R-:W-:Y:S01]  /*1ce0*/  ULEA UR17, UR27, UR4, 0x3 ;  /* 0x000000041b117291 */ /* 0x000fe2000f8e18ff */
[----:B--2---:R-:W-:Y:S01]  /*1cf0*/  @P5 MOV R3, 0x6000 ;  /* 0x0000600000035802 */ /* 0x004fe20000000f00 */
[----:B-12---:R-:W-:Y:S10]  /*1d00*/  @P0 BRA `(.L_x_33) ;  /* 0x00000000000c0947 */ /* 0x006ff40003800000 */
[----:B------:R-:W-:-:S04]  /*1d10*/  SHF.L.U32 R5, R15, 0x1f, RZ ;  /* 0x0000001f0f057819 */ /* 0x000fc800000006ff */
[----:B------:R-:W2:Y:S02]  /*1d20*/  SYNCS.PHASECHK.TRANS64.TRYWAIT P0, [UR17+0x28], R5 ;  /* 0x00002805ff0075a7 */ /* 0x000ea40008001111 */
[----:B--2---:R-:W-:Y:S05]  /*1d30*/  @!P0 BRA `(.L_x_34) ;  /* 0x0000006c00408947 */ /* 0x004fea0003800000 */
.L_x_33:
[----:B------:R2:W-:Y:S01]  /*1d40*/  @P5 SYNCS.ARRIVE.TRANS64 RZ, [UR17], R3 ;  /* 0x00000003ffff59a7 */ /* 0x0005e20008000011 */
[----:B------:R-:W-:-:S04]  /*1d50*/  ULOP3.LUT UR8, UR7, 0x2, URZ, 0xfc, !UPT ;  /* 0x0000000207087892 */ /* 0x000fc8000f8efcff */
[----:B------:R-:W-:-:S09]  /*1d60*/  UISETP.NE.AND UP0, UPT, UR8, 0x2, UPT ;  /* 0x000000020800788c */ /* 0x000fd2000bf05270 */
[----:B------:R-:W-:Y:S05]  /*1d70*/  BRA.U UP0, `(.L_x_35) ;  /* 0x0000000100047547 */ /* 0x000fea000b800000 */
[----:B------:R-:W-:Y:S05]  /*1d80*/  BPT.TRAP 0x1 ;  /* 0x000000040000795c */ /* 0x000fea0000300000 */
.L_x_35:
[----:B------:R-:W-:Y:S04]  /*1d90*/  BSSY.RECONVERGENT B0, `(.L_x_36) ;  /* 0x0000003000007945 */ /* 0x000fe80003800200 */
[----:B------:R-:W-:Y:S05]  /*1da0*/  @!P4 BRA `(.L_x_37) ;  /* 0x000000000004c947 */ /* 0x000fea0003800000 */
[----:B------:R-:W-:Y:S05]  /*1db0*/  BPT.TRAP 0x1 ;  /* 0x000000040000795c */ /* 0x000fea0000300000 */
.L_x_37:
[----:B------:R-:W-:Y:S05]  /*1dc0*/  BSYNC.RECONVERGENT B0 ;  /* 0x0000000000007941 */ /* 0x000fea0003800200 */
.L_x_36:
        /* <DEDUP_REMOVED lines=9> */
[----:B------:R-:W-:Y:S02]  /*1e60*/  USHF.L.U32 UR18, UR23, 0x6, URZ ;  /* 0x0000000617127899 */ /* 0x000fe400080006ff */
[----:B------:R-:W-:Y:S01]  /*1e70*/  ULOP3.LUT UR17, UR17, 0xfefffff8, URZ, 0xc0, !UPT ;  /* 0xfefffff811117892 */ /* 0x000fe2000f8ec0ff */
[----:B-1----:R-:W-:Y:S01]  /*1e80*/  SHF.L.U32 R2, R15, 0x1f, RZ ;  /* 0x0000001f0f027819 */ /* 0x002fe200000006ff */
[----:B------:R-:W-:Y:S02]  /*1e90*/  UIADD3 UR16, UPT, UPT, UR16, 0x8400, URZ ;  /* 0x0000840010107890 */ /* 0x000fe4000fffe0ff */
[----:B------:R-:W-:Y:S01]  /*1ea0*/  UIADD3.X UR33, UPT, UPT, URZ, UR25, URZ, UP1, !UPT ;  /* 0x00000019ff217290 */ /* 0x000fe20008ffe4ff */
[----:B------:R4:W1:Y:S01]  /*1eb0*/  SYNCS.PHASECHK.TRANS64.TRYWAIT P0, [UR8+0x28], R2 ;  /* 0x00002802ff0075a7 */ /* 0x0008620008001108 */
[----:B------:R-:W-:-:S02]  /*1ec0*/  ULEA UR8, UR27, UR4, 0xc ;  /* 0x000000041b087291 */ /* 0x000fc4000f8e60ff */
[----:B------:R-:W-:Y:S02]  /*1ed0*/  UIADD3.X UR31, UPT, UPT, URZ, UR25, URZ, UP0, !UPT ;  /* 0x00000019ff1f7290 */ /* 0x000fe400087fe4ff */
[----:B------:R-:W-:Y:S01]  /*1ee0*/  UIADD3 UR8, UPT, UPT, UR8, 0x12400, URZ ;  /* 0x0001240008087890 */ /* 0x000fe2000fffe0ff */
[----:B------:R-:W-:Y:S01]  /*1ef0*/  UMOV UR28, 0x0 ;  /* 0x00000000001c7882 */ /* 0x000fe20000000000 */
[----:B------:R-:W-:Y:S01]  /*1f00*/  UMOV UR29, 0x10000000 ;  /* 0x10000000001d7882 */ /* 0x000fe20000000000 */
[----:B------:R-:W-:Y:S01]  /*1f10*/  UMOV UR19, UR35 ;  /* 0x0000002300137c82 */ /* 0x000fe20008000000 */
[----:B------:R-:W-:Y:S01]  /*1f20*/  UMOV UR20, UR36 ;  /* 0x0000002400147c82 */ /* 0x000fe20008000000 */
[----:B------:R-:W-:Y:S01]  /*1f30*/  UMOV UR12, UR36 ;  /* 0x00000024000c7c82 */ /* 0x000fe20008000000 */
[----:B------:R-:W-:Y:S01]  /*1f40*/  UMOV UR9, UR17 ;  /* 0x0000001100097c82 */ /* 0x000fe20008000000 */
[----:B------:R-:W-:Y:S01]  /*1f50*/  UMOV UR10, UR18 ;  /* 0x00000012000a7c82 */ /* 0x000fe20008000000 */
[----:B------:R4:W-:Y:S01]  /*1f60*/  UTMALDG.3D.2CTA [UR16], [UR32], desc[UR28] ;  /* 0x00001c10200075b4 */ /* 0x0009e20008211000 */
[----:B------:R-:W-:Y:S01]  /*1f70*/  UIADD3 UR23, UPT, UPT, UR23, 0x1, URZ ;  /* 0x0000000117177890 */ /* 0x000fe2000fffe0ff */
[----:B------:R-:W-:-:S03]  /*1f80*/  UMOV UR27, UR13 ;  /* 0x0000000d001b7c82 */ /* 0x000fc60008000000 */
[----:B------:R-:W-:Y:S01]  /*1f90*/  UISETP.NE.AND UP0, UPT, UR23, UR26, UPT ;  /* 0x0000001a1700728c */ /* 0x000fe2000bf05270 */
[----:B------:R4:W-:Y:S08]  /*1fa0*/  UTMALDG.3D.2CTA [UR8], [UR30], desc[UR28] ;  /* 0x00001c081e0075b4 */ /* 0x0009f00008211000 */
[----:B----4-:R-:W-:Y:S05]  /*1fb0*/  BRA.U UP0, `(.L_x_38) ;  /* 0xfffffffd00487547 */ /* 0x010fea000b83ffff */
.L_x_32:
[C---:B-1----:R-:W-:Y:S01]  /*1fc0*/  LEA R2, R14.reuse, UR4, 0x3 ;  /* 0x000000040e027c11 */ /* 0x042fe2000f8e18ff */
[----:B------:R-:W-:Y:S01]  /*1fd0*/  NOP ;  /* 0x0000000000007918 */ /* 0x000fe20000000000 */
[----:B--2---:R-:W-:Y:S02]  /*1fe0*/  SHF.L.U32 R3, R13, 0x1f, RZ ;  /* 0x0000001f0d037819 */ /* 0x004fe400000006ff */
[----:B------:R-:W-:Y:S02]  /*1ff0*/  LEA R4, R14, UR4, 0x4 ;  /* 0x000000040e047c11 */ /* 0x000fe4000f8e20ff */
[----:B------:R-:W1:Y:S02]  /*2000*/  SYNCS.PHASECHK.TRANS64.TRYWAIT P0, [R2+URZ+0x80], R3 ;  /* 0x00008003020075a7 */ /* 0x000e6400080011ff */
[----:B-1----:R-:W-:Y:S05]  /*2010*/  @!P0 BRA `(.L_x_39) ;  /* 0x0000006800a08947 */ /* 0x002fea0003800000 */
.L_x_128:
[----:B------:R-:W2:Y:S01]  /*2020*/  LDS.128 R4, [R4+0x110] ;  /* 0x0001100004047984 */ /* 0x000ea20000000c00 */
[----:B------:R-:W-:Y:S01]  /*2030*/  ISETP.GE.AND P0, PT, R72, 0x1, PT ;  /* 0x000000014800780c */ /* 0x000fe20003f06270 */
[----:B-1----:R-:W-:Y:S01]  /*2040*/  VIADD R2, R2, 0x90 ;  /* 0x0000009002027836 */ /* 0x002fe20000000000 */
[----:B------:R-:W-:Y:S01]  /*2050*/  @!PT LDS RZ, [RZ] ;  /* 0x00000000fffff984 */ /* 0x000fe20000000800 */
[----:B------:R-:W-:Y:S01]  /*2060*/  @!PT LDS RZ, [RZ] ;  /* 0x00000000fffff984 */ /* 0x000fe20000000800 */
[----:B------:R-:W-:Y:S01]  /*2070*/  @!PT LDS RZ, [RZ] ;  /* 0x00000000fffff984 */ /* 0x000fe20000000800 */
[----:B------:R-:W-:Y:S01]  /*2080*/  @!PT LDS RZ, [RZ] ;  /* 0x00000000fffff984 */ /* 0x000fe20000000800 */
[----:B------:R1:W-:Y:S06]  /*2090*/  MEMBAR.ALL.CTA ;  /* 0x0000000000007992 */ /* 0x0003ec0000008000 */
[----:B-1----:R-:W1:Y:S01]  /*20a0*/  FENCE.VIEW.ASYNC.S ;  /* 0x00000000000073c6 */ /* 0x002e620000000000 */
[----:B------:R-:W-:-:S04]  /*20b0*/  PRMT R2, RZ, 0x654, R2 ;  /* 0x00000654ff027816 */ /* 0x000fc80000000002 */
[----:B-1----:R1:W-:Y:S01]  /*20c0*/  SYNCS.ARRIVE.TRANS64.RED.A1T0 RZ, [R2+URZ], RZ ;  /* 0x000000ff02ff79a7 */ /* 0x0023e200081004ff */
[----:B--2---:R-:W-:-:S13]  /*20d0*/  LOP3.LUT P2, RZ, R6, 0x1, RZ, 0xc0, !PT ;  /* 0x0000000106ff7812 */ /* 0x004fda000784c0ff */
[----:B------:R-:W-:Y:S01]  /*20e0*/  @P2 SHF.R.U32.HI R3, RZ, 0x10, R5 ;  /* 0x00000010ff032819 */ /* 0x000fe20000011605 */
[----:B------:R-:W-:Y:S01]  /*20f0*/  VOTEU.ANY UP0, P2 ;  /* 0x0000000000ff7886 */ /* 0x000fe20001000100 */
[----:B------:R-:W-:Y:S02]  /*2100*/  @P2 MOV R11, R4 ;  /* 0x00000004000b2202 */ /* 0x000fe40000000f00 */
[----:B------:R-:W-:Y:S02]  /*2110*/  @P2 R2UR.BROADCAST UR8, R3 ;  /* 0x00000000030822ca */ /* 0x000fe400008e0000 */
[----:B------:R-:W-:-:S11]  /*2120*/  @P2 LOP3.LUT R8, R5, 0xffff, RZ, 0xc0, !PT ;  /* 0x0000ffff05082812 */ /* 0x000fd600078ec0ff */
[----:B------:R-:W-:Y:S01]  /*2130*/  @UP0 UMOV UR36, UR8 ;  /* 0x0000000800240c82 */ /* 0x000fe20008000000 */
[----:B-1----:R-:W-:Y:S05]  /*2140*/  @!P0 BRA `(.L_x_40) ;  /* 0x0000000000b88947 */ /* 0x002fea0003800000 */
[----:B------:R-:W3:Y:S01]  /*2150*/  LDC.64 R4, c[0x0][0xb18] ;  /* 0x0002c600ff047b82 */ /* 0x000ee20000000a00 */
[----:B------:R-:W-:-:S07]  /*2160*/  ISETP.NE.AND P3, PT, R72, 0x1, PT ;  /* 0x000000014800780c */ /* 0x000fce0003f65270 */
[----:B------:R-:W1:Y:S08]  /*2170*/  LDC.64 R6, c[0x0][0xb10] ;  /* 0x0002c400ff067b82 */ /* 0x000e700000000a00 */
[----:B------:R-:W2:Y:S08]  /*2180*/  LDC R18, c[0x0][0xb20] ;  /* 0x0002c800ff127b82 */ /* 0x000eb00000000800 */
[----:B------:R-:W4:Y:S01]  /*2190*/  LDC R20, c[0x0][0xb0c] ;  /* 0x0002c300ff147b82 */ /* 0x000f220000000800 */
[----:B---3--:R-:W-:Y:S01]  /*21a0*/  IMAD.HI.U32 R19, R0, R5, RZ ;  /* 0x0000000500137227 */ /* 0x008fe200078e00ff */
[----:B------:R-:W-:-:S03]  /*21b0*/  ISETP.NE.AND P0, PT, R4, 0x1, PT ;  /* 0x000000010400780c */ /* 0x000fc60003f05270 */
[----:B------:R-:W-:-:S03]  /*21c0*/  IMAD.HI.U32 R5, R8, R5, RZ ;  /* 0x0000000508057227 */ /* 0x000fc600078e00ff */
[----:B------:R-:W3:Y:S01]  /*21d0*/  LDC.64 R2, c[0x0][0xb28] ;  /* 0x0002ca00ff027b82 */ /* 0x000ee20000000a00 */
[----:B-1----:R-:W-:-:S04]  /*21e0*/  IMAD.HI.U32 R22, R9, R6, RZ ;  /* 0x0000000609167227 */ /* 0x002fc800078e00ff */
[----:B------:R-:W-:Y:S01]  /*21f0*/  IMAD.HI.U32 R24, R11, R6, RZ ;  /* 0x000000060b187227 */ /* 0x000fe200078e00ff */
[----:B------:R-:W-:Y:S02]  /*2200*/  SHF.R.U32.HI R22, RZ, R7, R22 ;  /* 0x00000007ff167219 */ /* 0x000fe40000011616 */
[-C--:B--2---:R-:W-:Y:S02]  /*2210*/  SHF.R.U32.HI R19, RZ, R18.reuse, R19 ;  /* 0x00000012ff137219 */ /* 0x084fe40000011613 */
[----:B------:R-:W-:Y:S02]  /*2220*/  SHF.R.U32.HI R5, RZ, R18, R5 ;  /* 0x00000012ff057219 */ /* 0x000fe40000011605 */
[----:B------:R-:W-:Y:S02]  /*2230*/  SEL R19, R0, R19, !P0 ;  /* 0x0000001300137207 */ /* 0x000fe40004000000 */
[----:B------:R-:W-:Y:S02]  /*2240*/  SHF.R.U32.HI R24, RZ, R7, R24 ;  /* 0x00000007ff187219 */ /* 0x000fe40000011618 */
[----:B----4-:R-:W-:-:S02]  /*2250*/  ISETP.NE.AND P1, PT, R20, 0x1, PT ;  /* 0x000000011400780c */ /* 0x010fc40003f25270 */
[----:B------:R-:W-:Y:S02]  /*2260*/  SEL R5, R8, R5, !P0 ;  /* 0x0000000508057207 */ /* 0x000fe40004000000 */
[----:B------:R-:W-:Y:S02]  /*2270*/  SEL R21, R9, R22, !P1 ;  /* 0x0000001609157207 */ /* 0x000fe40004800000 */
[----:B------:R-:W-:Y:S01]  /*2280*/  SEL R7, R11, R24, !P1 ;  /* 0x000000180b077207 */ /* 0x000fe20004800000 */
[----:B---3--:R-:W-:-:S04]  /*2290*/  IMAD.HI.U32 R22, R19, R2, RZ ;  /* 0x0000000213167227 */ /* 0x008fc800078e00ff */
[----:B------:R-:W-:Y:S01]  /*22a0*/  IMAD.HI.U32 R6, R21, R2, RZ ;  /* 0x0000000215067227 */ /* 0x000fe200078e00ff */
[----:B------:R-:W-:-:S04]  /*22b0*/  @P3 SHF.R.U32.HI R19, RZ, R3, R22 ;  /* 0x00000003ff133219 */ /* 0x000fc80000011616 */
[----:B------:R-:W-:Y:S01]  /*22c0*/  @P3 SHF.R.U32.HI R21, RZ, R3, R6 ;  /* 0x00000003ff153219 */ /* 0x000fe20000011606 */
[----:B------:R-:W-:-:S04]  /*22d0*/  IMAD R19, R72, R19, RZ ;  /* 0x0000001348137224 */ /* 0x000fc800078e02ff */
[----:B------:R-:W-:Y:S01]  /*22e0*/  IMAD R6, R72, R21, RZ ;  /* 0x0000001548067224 */ /* 0x000fe200078e02ff */
[C---:B------:R-:W-:Y:S02]  /*22f0*/  ISETP.GE.AND P0, PT, R5.reuse, R19, PT ;  /* 0x000000130500720c */ /* 0x040fe40003f06270 */
[----:B------:R-:W-:Y:S02]  /*2300*/  IADD3 R19, PT, PT, -R5, RZ, RZ ;  /* 0x000000ff05137210 */ /* 0x000fe40007ffe1ff */
[----:B------:R-:W-:Y:S01]  /*2310*/  ISETP.GE.OR P0, PT, R7, R6, P0 ;  /* 0x000000060700720c */ /* 0x000fe20000706670 */
[----:B------:R-:W-:-:S04]  /*2320*/  IMAD.HI.U32 R6, R5, R2, RZ ;  /* 0x0000000205067227 */ /* 0x000fc800078e00ff */
[----:B------:R-:W-:Y:S01]  /*2330*/  IMAD R8, R4, R19, R8 ;  /* 0x0000001304087224 */ /* 0x000fe200078e0208 */
[----:B------:R-:W-:-:S04]  /*2340*/  SHF.R.U32.HI R6, RZ, R3, R6 ;  /* 0x00000003ff067219 */ /* 0x000fc80000011606 */
[----:B------:R-:W-:-:S03]  /*2350*/  SEL R6, R5, R6, !P3 ;  /* 0x0000000605067207 */ /* 0x000fc60005800000 */
[----:B------:R-:W-:-:S04]  /*2360*/  @!P0 IMAD.HI.U32 R18, R7, R2, RZ ;  /* 0x0000000207128227 */ /* 0x000fc800078e00ff */
[----:B------:R-:W-:Y:S01]  /*2370*/  IMAD.MOV R2, RZ, RZ, -R6 ;  /* 0x000000ffff027224 */ /* 0x000fe200078e0a06 */
[----:B------:R-:W-:-:S03]  /*2380*/  @!P0 SHF.R.U32.HI R18, RZ, R3, R18 ;  /* 0x00000003ff128219 */ /* 0x000fc60000011612 */
[----:B------:R-:W-:Y:S01]  /*2390*/  IMAD R2, R72, R2, R5 ;  /* 0x0000000248027224 */ /* 0x000fe200078e0205 */
        /* <DEDUP_REMOVED lines=9> */
.L_x_40:
[----:B------:R-:W1:Y:S02]  /*2430*/  LDCU UR8, c[0x0][0xb30] ;  /* 0x00016600ff0877ac */ /* 0x000e640008000800 */
[----:B-1----:R-:W-:-:S09]  /*2440*/  UISETP.NE.AND UP0, UPT, UR8, 0x1, UPT ;  /* 0x000000010800788c */ /* 0x002fd2000bf05270 */
[----:B------:R-:W-:Y:S05]  /*2450*/  BRA.U UP0, `(.L_x_41) ;  /* 0x0000000100407547 */ /* 0x000fea000b800000 */
[----:B------:R-:W1:Y:S08]  /*2460*/  LDC.64 R4, c[0x0][0xb10] ;  /* 0x0002c400ff047b82 */ /* 0x000e700000000a00 */
[----:B------:R-:W2:Y:S08]  /*2470*/  LDC.64 R2, c[0x0][0xb18] ;  /* 0x0002c600ff027b82 */ /* 0x000eb00000000a00 */
[----:B------:R-:W4:Y:S08]  /*2480*/  LDC R6, c[0x0][0xb20] ;  /* 0x0002c800ff067b82 */ /* 0x000f300000000800 */
[----:B------:R-:W3:Y:S01]  /*2490*/  LDC R18, c[0x0][0xb0c] ;  /* 0x0002c300ff127b82 */ /* 0x000ee20000000800 */
[----:B-1----:R-:W-:-:S05]  /*24a0*/  IMAD.HI.U32 R4, R11, R4, RZ ;  /* 0x000000040b047227 */ /* 0x002fca00078e00ff */
[----:B------:R-:W-:Y:S01]  /*24b0*/  SHF.R.U32.HI R4, RZ, R5, R4 ;  /* 0x00000005ff047219 */ /* 0x000fe20000011604 */
[----:B--2---:R-:W-:Y:S01]  /*24c0*/  IMAD.HI.U32 R3, R8, R3, RZ ;  /* 0x0000000308037227 */ /* 0x004fe200078e00ff */
[----:B------:R-:W-:-:S04]  /*24d0*/  ISETP.NE.AND P0, PT, R2, 0x1, PT ;  /* 0x000000010200780c */ /* 0x000fc80003f05270 */
[----:B----4-:R-:W-:-:S04]  /*24e0*/  SHF.R.U32.HI R3, RZ, R6, R3 ;  /* 0x00000006ff037219 */ /* 0x010fc80000011603 */
[----:B------:R-:W-:Y:S02]  /*24f0*/  SEL R3, R8, R3, !P0 ;  /* 0x0000000308037207 */ /* 0x000fe40004000000 */
[----:B---3--:R-:W-:-:S04]  /*2500*/  ISETP.NE.AND P1, PT, R18, 0x1, PT ;  /* 0x000000011200780c */ /* 0x008fc80003f25270 */
[----:B------:R-:W-:-:S05]  /*2510*/  SEL R4, R11, R4, !P1 ;  /* 0x000000040b047207 */ /* 0x000fca0004800000 */
[----:B------:R-:W-:Y:S02]  /*2520*/  IMAD.IADD R5, R3, 0x1, -R4 ;  /* 0x0000000103057824 */ /* 0x000fe400078e0a04 */
[----:B------:R-:W-:Y:S02]  /*2530*/  IMAD.IADD R3, R4, 0x1, -R3 ;  /* 0x0000000104037824 */ /* 0x000fe400078e0a03 */
[----:B------:R-:W-:Y:S02]  /*2540*/  IMAD R11, R5, R18, R11 ;  /* 0x00000012050b7224 */ /* 0x000fe400078e020b */
[----:B------:R-:W-:-:S07]  /*2550*/  IMAD R8, R3, R2, R8 ;  /* 0x0000000203087224 */ /* 0x000fce00078e0208 */
.L_x_41:
[----:B------:R-:W-:Y:S01]  /*2560*/  VIADD R14, R14, 0x1 ;  /* 0x000000010e0e7836 */ /* 0x000fe20000000000 */
[----:B------:R-:W-:Y:S01]  /*2570*/  PLOP3.LUT P1, PT, PT, PT, PT, 0x80, 0x8 ;  /* 0x000000000008781c */ /* 0x000fe20003f2f070 */
[----:B------:R-:W-:Y:S02]  /*2580*/  IMAD.IADD R21, R11, 0x1, R170 ;  /* 0x000000010b157824 */ /* 0x000fe400078e02aa */
[----:B------:R-:W-:Y:S01]  /*2590*/  IMAD.IADD R20, R8, 0x1, R147 ;  /* 0x0000000108147824 */ /* 0x000fe200078e0293 */
[----:B------:R-:W-:-:S04]  /*25a0*/  ISETP.NE.AND P0, PT, R14, 0x2, PT ;  /* 0x000000020e00780c */ /* 0x000fc80003f05270 */
[----:B------:R-:W-:Y:S02]  /*25b0*/  SEL R2, RZ, 0x1, P0 ;  /* 0x00000001ff027807 */ /* 0x000fe40000000000 */
[----:B------:R-:W-:Y:S02]  /*25c0*/  SEL R14, R14, RZ, P0 ;  /* 0x000000ff0e0e7207 */ /* 0x000fe40000000000 */
[----:B------:R-:W-:Y:S01]  /*25d0*/  LOP3.LUT R13, R13, R2, RZ, 0x3c, !PT ;  /* 0x000000020d0d7212 */ /* 0x000fe200078e3cff */
[----:B------:R-:W-:Y:S06]  /*25e0*/  @P2 BRA `(.L_x_42) ;  /* 0xfffffff000582947 */ /* 0x000fec000383ffff */
[----:B------:R-:W-:Y:S01]  /*25f0*/  UIADD3 UR4, UPT, UPT, UR4, 0x28, URZ ;  /* 0x0000002804047890 */ /* 0x000fe2000fffe0ff */
[----:B------:R-:W-:-:S03]  /*2600*/  SHF.L.U32 R3, R15, 0x1f, RZ ;  /* 0x0000001f0f037819 */ /* 0x000fc600000006ff */
[----:B------:R-:W-:-:S09]  /*2610*/  ULEA UR5, UR13, UR4, 0x3 ;  /* 0x000000040d057291 */ /* 0x000fd2000f8e18ff */
[----:B------:R-:W1:Y:S02]  /*2620*/  SYNCS.PHASECHK.TRANS64.TRYWAIT P0, [UR5], R3 ;  /* 0x00000003ff0075a7 */ /* 0x000e640008001105 */
[----:B-1----:R-:W-:Y:S05]  /*2630*/  @!P0 BRA `(.L_x_43) ;  /* 0x00000064002c8947 */ /* 0x002fea0003800000 */
.L_x_130:
[----:B------:R-:W-:-:S04]  /*2640*/  UIADD3 UR6, UPT, UPT, UR13, 0x1, URZ ;  /* 0x000000010d067890 */ /* 0x000fc8000fffe0ff */
[----:B------:R-:W-:-:S04]  /*2650*/  UISETP.NE.AND UP0, UPT, UR6, 0x5, UPT ;  /* 0x000000050600788c */ /* 0x000fc8000bf05270 */
[----:B------:R-:W-:Y:S02]  /*2660*/  USEL UR7, URZ, 0x1, UP0 ;  /* 0x00000001ff077887 */ /* 0x000fe40008000000 */
[----:B------:R-:W-:-:S04]  /*2670*/  USEL UR6, UR6, URZ, UP0 ;  /* 0x000000ff06067287 */ /* 0x000fc80008000000 */
[----:B------:R-:W-:Y:S01]  /*2680*/  ULEA UR5, UR6, UR4, 0x3 ;  /* 0x0000000406057291 */ /* 0x000fe2000f8e18ff */
[----:B------:R-:W-:-:S04]  /*2690*/  LOP3.LUT R2, R15, UR7, RZ, 0x3c, !PT ;  /* 0x000000070f027c12 */ /* 0x000fc8000f8e3cff */
[----:B-1----:R-:W-:-:S04]  /*26a0*/  SHF.L.U32 R3, R2, 0x1f, RZ ;  /* 0x0000001f02037819 */ /* 0x002fc800000006ff */
[----:B------:R-:W1:Y:S02]  /*26b0*/  SYNCS.PHASECHK.TRANS64.TRYWAIT P0, [UR5], R3 ;  /* 0x00000003ff0075a7 */ /* 0x000e640008001105 */
[----:B-1----:R-:W-:Y:S05]  /*26c0*/  @!P0 BRA `(.L_x_44) ;  /* 0x0000006400208947 */ /* 0x002fea0003800000 */
.L_x_132:
        /* <DEDUP_REMOVED lines=9> */
.L_x_134:
        /* <DEDUP_REMOVED lines=9> */
.L_x_136:
[----:B------:R-:W-:-:S04]  /*27f0*/  UIADD3 UR6, UPT, UPT, UR6, 0x1, URZ ;  /* 0x0000000106067890 */ /* 0x000fc8000fffe0ff */
[----:B------:R-:W-:-:S04]  /*2800*/  UISETP.NE.AND UP0, UPT, UR6, 0x5, UPT ;  /* 0x000000050600788c */ /* 0x000fc8000bf05270 */
[----:B------:R-:W-:Y:S02]  /*2810*/  USEL UR5, URZ, 0x1, UP0 ;  /* 0x00000001ff057887 */ /* 0x000fe40008000000 */
[----:B------:R-:W-:-:S04]  /*2820*/  USEL UR6, UR6, URZ, UP0 ;  /* 0x000000ff06067287 */ /* 0x000fc80008000000 */
[----:B------:R-:W-:Y:S01]  /*2830*/  ULEA UR6, UR6, UR4, 0x3 ;  /* 0x0000000406067291 */ /* 0x000fe2000f8e18ff */
[----:B-1----:R-:W-:-:S04]  /*2840*/  LOP3.LUT R3, R2, UR5, RZ, 0x3c, !PT ;  /* 0x0000000502037c12 */ /* 0x002fc8000f8e3cff */
[----:B------:R-:W-:Y:S01]  /*2850*/  SHF.L.U32 R3, R3, 0x1f, RZ ;  /* 0x0000001f03037819 */ /* 0x000fe200000006ff */
[----:B---3--:R-:W-:-:S07]  /*2860*/  IMAD.U32 R0, RZ, RZ, UR6 ;  /* 0x00000006ff007e24 */ /* 0x008fce000f8e00ff */
.L_x_47:
[----:B-1----:R1:W2:Y:S02]  /*2870*/  SYNCS.PHASECHK.TRANS64.TRYWAIT P0, [R0+URZ], R3 ;  /* 0x00000003000075a7 */ /* 0x0022a400080011ff */
[----:B--2---:R-:W-:Y:S05]  /*2880*/  @!P0 NANOSLEEP.SYNCS 0x989680 ;  /* 0x009896800000895d */ /* 0x004fea0003900000 */
[----:B------:R-:W2:Y:S02]  /*2890*/  @!P0 SYNCS.PHASECHK.TRANS64 P0, [R0+URZ], R3 ;  /* 0x00000003000085a7 */ /* 0x000ea400080010ff */
[----:B--2---:R-:W-:Y:S05]  /*28a0*/  @P0 EXIT ;  /* 0x000000000000094d */ /* 0x004fea0003800000 */
[----:B------:R-:W-:Y:S05]  /*28b0*/  BRA `(.L_x_47) ;  /* 0xfffffffc00ec7947 */ /* 0x000fea000383ffff */
.L_x_22:
[----:B------:R-:W-:-:S04]  /*28c0*/  UISETP.NE.AND UP1, UPT, UR37, URZ, UPT ;  /* 0x000000ff2500728c */ /* 0x000fc8000bf25270 */
[----:B------:R-:W-:-:S09]  /*28d0*/  UISETP.NE.OR UP1, UPT, UR10, 0x1, UP1 ;  /* 0x000000010a00788c */ /* 0x000fd20008f25670 */
[----:B------:R-:W-:Y:S05]  /*28e0*/  BRA.U UP1, `(.L_x_48) ;  /* 0x00000005014c7547 */ /* 0x000fea000b800000 */
[----:B------:R-:W-:Y:S01]  /*28f0*/  HFMA2 R11, -RZ, RZ, 0, 0 ;  /* 0x00000000ff0b7431 */ /* 0x000fe200000001ff */
[----:B------:R-:W-:Y:S01]  /*2900*/  ISETP.GE.U32.AND P2, PT, R10, 0x2, PT ;  /* 0x000000020a00780c */ /* 0x000fe20003f46070 */
[----:B------:R-:W-:Y:S01]  /*2910*/  IMAD.MOV.U32 R12, RZ, RZ, 0x1 ;  /* 0x00000001ff0c7424 */ /* 0x000fe200078e00ff */
[----:B------:R-:W-:Y:S01]  /*2920*/  CS2R R8, SRZ ;  /* 0x0000000000087805 */ /* 0x000fe2000001ff00 */
[----:B------:R-:W-:Y:S01]  /*2930*/  IMAD.MOV.U32 R3, RZ, RZ, RZ ;  /* 0x000000ffff037224 */ /* 0x000fe200078e00ff */
[----:B------:R-:W-:Y:S01]  /*2940*/  UMOV UR4, 0x400 ;  /* 0x0000040000047882 */ /* 0x000fe20000000000 */
[----:B------:R-:W-:Y:S01]  /*2950*/  UMOV UR6, URZ ;  /* 0x000000ff00067c82 */ /* 0x000fe20008000000 */
[----:B------:R-:W-:-:S12]  /*2960*/  ULEA UR37, UR37, UR4, 0x18 ;  /* 0x0000000425257291 */ /* 0x000fd8000f8ec0ff */
.L_x_52:
[----:B------:R-:W-:Y:S02]  /*2970*/  LEA R0, R3, UR37, 0x3 ;  /* 0x0000002503007c11 */ /* 0x000fe4000f8e18ff */
[----:B------:R-:W-:-:S03]  /*2980*/  SHF.L.U32 R5, R8, 0x1f, RZ ;  /* 0x0000001f08057819 */ /* 0x000fc600000006ff */
[----:B------:R-:W-:Y:S01]  /*2990*/  VIADD R4, R0, 0xf0 ;  /* 0x000000f000047836 */ /* 0x000fe20000000000 */
[----:B------:R-:W1:Y:S02]  /*29a0*/  SYNCS.PHASECHK.TRANS64.TRYWAIT P0, [R0+URZ+0xe0], R5 ;  /* 0x0000e005000075a7 */ /* 0x000e6400080011ff */
[----:B-1----:R-:W-:Y:S05]  /*29b0*/  @!P0 BRA `(.L_x_49) ;  /* 0x0000006000ac8947 */ /* 0x002fea0003800000 */
.L_x_137:
[----:B------:R-:W-:Y:S01]  /*29c0*/  ULEA UR5, UR6, UR37, 0x3 ;  /* 0x0000002506057291 */ /* 0x000fe2000f8e18ff */
[----:B------:R-:W-:Y:S01]  /*29d0*/  PRMT R4, RZ, 0x654, R4 ;  /* 0x00000654ff047816 */ /* 0x000fe20000000004 */
[----:B-1----:R-:W-:Y:S01]  /*29e0*/  @!P2 IMAD.MOV.U32 R5, RZ, RZ, 0x10 ;  /* 0x00000010ff05a424 */ /* 0x002fe200078e00ff */
[----:B------:R-:W-:Y:S01]  /*29f0*/  SHF.L.U32 R7, R12, 0x1f, RZ ;  /* 0x0000001f0c077819 */ /* 0x000fe200000006ff */
[----:B------:R-:W-:Y:S01]  /*2a00*/  UIADD3 UR4, UPT, UPT, UR5, 0x80, URZ ;  /* 0x0000008005047890 */ /* 0x000fe2000fffe0ff */
[----:B------:R1:W-:Y:S05]  /*2a10*/  SYNCS.ARRIVE.TRANS64.RED.A1T0 RZ, [R4+URZ], RZ ;  /* 0x000000ff04ff79a7 */ /* 0x0003ea00081004ff */
[----:B------:R-:W-:Y:S01]  /*2a20*/  IMAD.U32 R13, RZ, RZ, UR4 ;  /* 0x00000004ff0d7e24 */ /* 0x000fe2000f8e00ff */
[----:B------:R-:W2:Y:S04]  /*2a30*/  SYNCS.PHASECHK.TRANS64.TRYWAIT P0, [UR5+0x90], R7 ;  /* 0x00009007ff0075a7 */ /* 0x000ea80008001105 */
[----:B------:R-:W-:Y:S01]  /*2a40*/  PRMT R13, R10, 0x654, R13 ;  /* 0x000006540a0d7816 */ /* 0x000fe2000000000d */
[----:B-12---:R-:W-:Y:S06]  /*2a50*/  @!P0 BRA `(.L_x_50) ;  /* 0x0000006000988947 */ /* 0x006fec0003800000 */
.L_x_139:
[----:B------:R-:W-:Y:S01]  /*2a60*/  ULEA UR4, UR6, UR37, 0x4 ;  /* 0x0000002506047291 */ /* 0x000fe2000f8e20ff */
[----:B------:R-:W-:Y:S01]  /*2a70*/  SEL R2, R13, R2, !P2 ;  /* 0x000000020d027207 */ /* 0x000fe20005000000 */
[----:B------:R-:W-:Y:S01]  /*2a80*/  UIADD3 UR5, UPT, UPT, UR5, 0x80, URZ ;  /* 0x0000008005057890 */ /* 0x000fe2000fffe0ff */
[----:B-1----:R-:W-:Y:S01]  /*2a90*/  LEA R0, R11, UR37, 0x3 ;  /* 0x000000250b007c11 */ /* 0x002fe2000f8e18ff */
[----:B------:R-:W-:Y:S01]  /*2aa0*/  UIADD3 UR4, UPT, UPT, UR4, 0x110, URZ ;  /* 0x0000011004047890 */ /* 0x000fe2000fffe0ff */
[----:B------:R1:W-:Y:S01]  /*2ab0*/  @!P2 SYNCS.ARRIVE.TRANS64.RED RZ, [R2+URZ], R5 ;  /* 0x0000000502ffa9a7 */ /* 0x0003e200080004ff */
[----:B------:R-:W-:Y:S01]  /*2ac0*/  UIADD3 UR6, UPT, UPT, UR6, 0x1, URZ ;  /* 0x0000000106067890 */ /* 0x000fe2000fffe0ff */
[----:B------:R-:W-:-:S03]  /*2ad0*/  VIADD R3, R3, 0x1 ;  /* 0x0000000103037836 */ /* 0x000fc60000000000 */
[----:B------:R-:W-:Y:S02]  /*2ae0*/  UISETP.NE.AND UP0, UPT, UR6, 0x2, UPT ;  /* 0x000000020600788c */ /* 0x000fe4000bf05270 */
[----:B------:R-:W-:Y:S01]  /*2af0*/  ISETP.NE.AND P0, PT, R3, 0x2, PT ;  /* 0x000000020300780c */ /* 0x000fe20003f05270 */
[----:B------:R-:W-:Y:S06]  /*2b00*/  UGETNEXTWORKID.BROADCAST [UR4], [UR5] ;  /* 0x00000000040073ca */ /* 0x000fec0008000100 */
[----:B------:R-:W-:Y:S02]  /*2b10*/  USEL UR4, URZ, 0x1, UP0 ;  /* 0x00000001ff047887 */ /* 0x000fe40008000000 */
[----:B------:R-:W-:-:S04]  /*2b20*/  USEL UR6, UR6, URZ, UP0 ;  /* 0x000000ff06067287 */ /* 0x000fc80008000000 */
[----:B------:R-:W-:Y:S02]  /*2b30*/  LOP3.LUT R12, R12, UR4, RZ, 0x3c, !PT ;  /* 0x000000040c0c7c12 */ /* 0x000fe4000f8e3cff */
[----:B-1----:R-:W-:-:S04]  /*2b40*/  SHF.L.U32 R5, R9, 0x1f, RZ ;  /* 0x0000001f09057819 */ /* 0x002fc800000006ff */
[----:B------:R-:W1:Y:S02]  /*2b50*/  SYNCS.PHASECHK.TRANS64.TRYWAIT P1, [R0+URZ+0x80], R5 ;  /* 0x00008005000075a7 */ /* 0x000e6400080211ff */
[----:B-1----:R-:W-:Y:S05]  /*2b60*/  @!P1 BRA `(.L_x_51) ;  /* 0x00000060006c9947 */ /* 0x002fea0003800000 */
.L_x_140:
[----:B------:R-:W-:Y:S01]  /*2b70*/  LEA R4, R11, UR37, 0x4 ;  /* 0x000000250b047c11 */ /* 0x000fe2000f8e20ff */
[----:B-1----:R-:W-:Y:S01]  /*2b80*/  VIADD R0, R0, 0x90 ;  /* 0x0000009000007836 */ /* 0x002fe20000000000 */
[----:B------:R-:W-:Y:S01]  /*2b90*/  SEL R3, R3, RZ, P0 ;  /* 0x000000ff03037207 */ /* 0x000fe20000000000 */
[----:B------:R-:W-:-:S03]  /*2ba0*/  VIADD R11, R11, 0x1 ;  /* 0x000000010b0b7836 */ /* 0x000fc60000000000 */
[----:B------:R-:W1:Y:S01]  /*2bb0*/  LDS.128 R4, [R4+0x110] ;  /* 0x0001100004047984 */ /* 0x000e620000000c00 */
[----:B------:R-:W-:Y:S02]  /*2bc0*/  PRMT R0, RZ, 0x654, R0 ;  /* 0x00000654ff007816 */ /* 0x000fe40000000000 */
[C---:B------:R-:W-:Y:S01]  /*2bd0*/  ISETP.NE.AND P1, PT, R11.reuse, 0x2, PT ;  /* 0x000000020b00780c */ /* 0x040fe20003f25270 */
[----:B------:R-:W-:Y:S01]  /*2be0*/  @!PT LDS RZ, [RZ] ;  /* 0x00000000fffff984 */ /* 0x000fe20000000800 */
[----:B------:R-:W-:Y:S01]  /*2bf0*/  @!PT LDS RZ, [RZ] ;  /* 0x00000000fffff984 */ /* 0x000fe20000000800 */
[----:B------:R-:W-:Y:S01]  /*2c00*/  @!PT LDS RZ, [RZ] ;  /* 0x00000000fffff984 */ /* 0x000fe20000000800 */
[----:B------:R-:W-:Y:S01]  /*2c10*/  @!PT LDS RZ, [RZ] ;  /* 0x00000000fffff984 */ /* 0x000fe20000000800 */
[----:B------:R2:W-:Y:S06]  /*2c20*/  MEMBAR.ALL.CTA ;  /* 0x0000000000007992 */ /* 0x0005ec0000008000 */
[----:B--2---:R-:W2:Y:S01]  /*2c30*/  FENCE.VIEW.ASYNC.S ;  /* 0x00000000000073c6 */ /* 0x004ea20000000000 */
[----:B------:R-:W-:Y:S01]  /*2c40*/  SEL R11, R11, RZ, P1 ;  /* 0x000000ff0b0b7207 */ /* 0x000fe20000800000 */
[----:B--2---:R2:W-:Y:S01]  /*2c50*/  SYNCS.ARRIVE.TRANS64.RED.A1T0 RZ, [R0+URZ], RZ ;  /* 0x000000ff00ff79a7 */ /* 0x0045e200081004ff */
[----:B-1----:R-:W-:-:S02]  /*2c60*/  LOP3.LUT P3, RZ, R6, 0x1, RZ, 0xc0, !PT ;  /* 0x0000000106ff7812 */ /* 0x002fc4000786c0ff */
[----:B------:R-:W-:-:S04]  /*2c70*/  SEL R5, RZ, 0x1, P0 ;  /* 0x00000001ff057807 */ /* 0x000fc80000000000 */
[----:B------:R-:W-:Y:S02]  /*2c80*/  LOP3.LUT R8, R8, R5, RZ, 0x3c, !PT ;  /* 0x0000000508087212 */ /* 0x000fe400078e3cff */
[----:B--2---:R-:W-:-:S04]  /*2c90*/  SEL R0, RZ, 0x1, P1 ;  /* 0x00000001ff007807 */ /* 0x004fc80000800000 */
[----:B------:R-:W-:Y:S01]  /*2ca0*/  LOP3.LUT R9, R9, R0, RZ, 0x3c, !PT ;  /* 0x0000000009097212 */ /* 0x000fe200078e3cff */
[----:B------:R-:W-:Y:S06]  /*2cb0*/  @P3 BRA `(.L_x_52) ;  /* 0xfffffffc002c3947 */ /* 0x000fec000383ffff */
[----:B------:R-:W-:Y:S01]  /*2cc0*/  ULEA UR5, UR6, UR37, 0x3 ;  /* 0x0000002506057291 */ /* 0x000fe2000f8e18ff */
[----:B------:R-:W-:-:S08]  /*2cd0*/  SHF.L.U32 R3, R12, 0x1f, RZ ;  /* 0x0000001f0c037819 */ /* 0x000fd000000006ff */
[----:B------:R-:W1:Y:S02]  /*2ce0*/  SYNCS.PHASECHK.TRANS64 P0, [UR5+0x90], R3 ;  /* 0x00009003ff0075a7 */ /* 0x000e640008001005 */
[----:B-1----:R-:W-:Y:S05]  /*2cf0*/  @P0 BRA `(.L_x_53) ;  /* 0x0000000000080947 */ /* 0x002fea0003800000 */
[----:B------:R-:W1:Y:S02]  /*2d00*/  SYNCS.PHASECHK.TRANS64.TRYWAIT P0, [UR5+0x90], R3 ;  /* 0x00009003ff0075a7 */ /* 0x000e640008001105 */
[----:B-1----:R-:W-:Y:S05]  /*2d10*/  @!P0 BRA `(.L_x_54) ;  /* 0x0000006000148947 */ /* 0x002fea0003800000 */
.L_x_53:
[----:B------:R-:W-:-:S04]  /*2d20*/  UIADD3 UR4, UPT, UPT, UR6, 0x1, URZ ;  /* 0x0000000106047890 */ /* 0x000fc8000fffe0ff */
[----:B------:R-:W-:-:S04]  /*2d30*/  UISETP.NE.AND UP0, UPT, UR4, 0x2, UPT ;  /* 0x000000020400788c */ /* 0x000fc8000bf05270 */
[----:B------:R-:W-:Y:S02]  /*2d40*/  USEL UR7, URZ, 0x1, UP0 ;  /* 0x00000001ff077887 */ /* 0x000fe40008000000 */
[----:B------:R-:W-:-:S04]  /*2d50*/  USEL UR4, UR4, URZ, UP0 ;  /* 0x000000ff04047287 */ /* 0x000fc80008000000 */
[----:B------:R-:W-:Y:S01]  /*2d60*/  ULEA UR4, UR4, UR37, 0x3 ;  /* 0x0000002504047291 */ /* 0x000fe2000f8e18ff */
[----:B-1----:R-:W-:-:S04]  /*2d70*/  LOP3.LUT R3, R12, UR7, RZ, 0x3c, !PT ;  /* 0x000000070c037c12 */ /* 0x002fc8000f8e3cff */
[----:B------:R-:W-:-:S04]  /*2d80*/  SHF.L.U32 R0, R3, 0x1f, RZ ;  /* 0x0000001f03007819 */ /* 0x000fc800000006ff */
[----:B------:R-:W1:Y:S02]  /*2d90*/  SYNCS.PHASECHK.TRANS64 P0, [UR4+0x90], R0 ;  /* 0x00009000ff0075a7 */ /* 0x000e640008001004 */
[----:B-1----:R-:W-:Y:S05]  /*2da0*/  @P0 EXIT ;  /* 0x000000000000094d */ /* 0x002fea0003800000 */
[----:B------:R-:W-:Y:S02]  /*2db0*/  SHF.L.U32 R3, R3, 0x1f, RZ ;  /* 0x0000001f03037819 */ /* 0x000fe400000006ff */
[----:B------:R-:W-:-:S07]  /*2dc0*/  MOV R0, UR4 ;  /* 0x0000000400007c02 */ /* 0x000fce0008000f00 */
.L_x_55:
[----:B-1----:R1:W2:Y:S02]  /*2dd0*/  SYNCS.PHASECHK.TRANS64.TRYWAIT P0, [R0+URZ+0x90], R3 ;  /* 0x00009003000075a7 */ /* 0x0022a400080011ff */
[----:B--2---:R-:W-:Y:S05]  /*2de0*/  @!P0 NANOSLEEP.SYNCS 0x989680 ;  /* 0x009896800000895d */ /* 0x004fea0003900000 */
[----:B------:R-:W2:Y:S02]  /*2df0*/  @!P0 SYNCS.PHASECHK.TRANS64 P0, [R0+URZ+0x90], R3 ;  /* 0x00009003000085a7 */ /* 0x000ea400080010ff */
[----:B--2---:R-:W-:Y:S05]  /*2e00*/  @P0 EXIT ;  /* 0x000000000000094d */ /* 0x004fea0003800000 */
[----:B------:R-:W-:Y:S05]  /*2e10*/  BRA `(.L_x_55) ;  /* 0xfffffffc00ec7947 */ /* 0x000fea000383ffff */
.L_x_48:
[----:B------:R-:W-:Y:S05]  /*2e20*/  BRA.U UP4, `(.L_x_56) ;  /* 0x0000001104a07547 */ /* 0x000fea000b800000 */
[----:B------:R-:W-:Y:S01]  /*2e30*/  UMOV UR6, 0x40 ;  /* 0x0000004000067882 */ /* 0x000fe20000000000 */
[----:B------:R-:W-:Y:S01]  /*2e40*/  NOP ;  /* 0x0000000000007918 */ /* 0x000fe20000000000 */
[----:B------:R-:W-:Y:S01]  /*2e50*/  ULEA UR6, UR37, UR6, 0x18 ;  /* 0x0000000625067291 */ /* 0x000fe2000f8ec0ff */
[----:B------:R-:W-:Y:S02]  /*2e60*/  UMOV UR7, 0x400 ;  /* 0x0000040000077882 */ /* 0x000fe40000000000 */
[----:B------:R-:W-:-:S06]  /*2e70*/  ULEA UR37, UR37, UR7, 0x18 ;  /* 0x0000000725257291 */ /* 0x000fcc000f8ec0ff */
[----:B------:R-:W1:Y:S02]  /*2e80*/  LDS.U8 R2, [UR6+0x1c] ;  /* 0x00001c06ff027984 */ /* 0x000e640008000000 */
[----:B-1----:R-:W-:-:S13]  /*2e90*/  ISETP.NE.AND P0, PT, R2, RZ, PT ;  /* 0x000000ff0200720c */ /* 0x002fda0003f05270 */
[----:B------:R-:W-:Y:S05]  /*2ea0*/  @P0 BRA `(.L_x_57) ;  /* 0x0000000400080947 */ /* 0x000fea0003800000 */
[----:B------:R-:W-:Y:S02]  /*2eb0*/  UISETP.NE.U32.AND UP0, UPT, UR5, 0x1, UPT ;  /* 0x000000010500788c */ /* 0x000fe4000bf05070 */
[----:B------:R-:W-:-:S07]  /*2ec0*/  UIADD3 UR8, UPT, UPT, UR6, 0x8, URZ ;  /* 0x0000000806087890 */ /* 0x000fce000fffe0ff */
[----:B------:R-:W-:Y:S05]  /*2ed0*/  BRA.U !UP0, `(.L_x_58) ;  /* 0x00000001089c7547 */ /* 0x000fea000b800000 */
[----:B------:R-:W-:Y:S01]  /*2ee0*/  ELECT P0, URZ, PT ;  /* 0x0000000000ff782f */ /* 0x000fe20003800000 */
[----:B------:R-:W-:-:S12]  /*2ef0*/  BSSY B0, `(.L_x_58) ;  /* 0x0000025000007945 */ /* 0x000fd80003800000 */
[----:B------:R-:W-:Y:S05]  /*2f00*/  @!P0 BRA `(.L_x_59) ;  /* 0x00000000008c8947 */ /* 0x000fea0003800000 */
[----:B------:R-:W-:-:S05]  /*2f10*/  UMOV UR7, 0x10 ;  /* 0x0000001000077882 */ /* 0x000fca0000000000 */
[----:B------:R-:W-:Y:S04]  /*2f20*/  DEPBAR.LE SB1, 0x36 ;  /* 0x00009d800000791a */ /* 0x000fe80000000000 */
[----:B------:R-:W1:Y:S02]  /*2f30*/  UTCATOMSWS.2CTA.FIND_AND_SET.ALIGN UP1, UR7, UR7 ;  /* 0x00000007000775e3 */ /* 0x000e640008220800 */
[----:B-1----:R-:W-:Y:S01]  /*2f40*/  MOV R11, UR7 ;  /* 0x00000007000b7c02 */ /* 0x002fe20008000f00 */
[----:B------:R-:W-:Y:S06]  /*2f50*/  BRA.U UP1, `(.L_x_60) ;  /* 0x0000000101187547 */ /* 0x000fec000b800000 */
.L_x_61:
[----:B------:R-:W-:Y:S05]  /*2f60*/  NANOSLEEP 0x64 ;  /* 0x000000640000795d */ /* 0x000fea0003800000 */
[----:B------:R-:W-:-:S05]  /*2f70*/  UMOV UR7, 0x10 ;  /* 0x0000001000077882 */ /* 0x000fca0000000000 */
[----:B------:R-:W-:Y:S04]  /*2f80*/  DEPBAR.LE SB1, 0x36 ;  /* 0x00009d800000791a */ /* 0x000fe80000000000 */
[----:B------:R-:W1:Y:S02]  /*2f90*/  UTCATOMSWS.2CTA.FIND_AND_SET.ALIGN UP1, UR7, UR7 ;  /* 0x00000007000775e3 */ /* 0x000e640008220800 */
[----:B-1----:R-:W-:Y:S01]  /*2fa0*/  MOV R11, UR7 ;  /* 0x00000007000b7c02 */ /* 0x002fe20008000f00 */
[----:B------:R-:W-:Y:S05]  /*2fb0*/  BRA.U !UP1, `(.L_x_61) ;  /* 0xfffffffd09e87547 */ /* 0x000fea000b83ffff */
.L_x_60:
[----:B------:R-:W1:Y:S01]  /*2fc0*/  LDS R5, [UR6+0x10] ;  /* 0x00001006ff057984 */ /* 0x000e620008000800 */
[----:B------:R-:W-:Y:S01]  /*2fd0*/  IMAD.U32 R3, RZ, RZ, UR37 ;  /* 0x00000025ff037e24 */ /* 0x000fe2000f8e00ff */
[----:B------:R-:W-:-:S03]  /*2fe0*/  MOV R2, UR4 ;  /* 0x0000000400027c02 */ /* 0x000fc60008000f00 */
[----:B------:R-:W-:Y:S01]  /*2ff0*/  VIADD R3, R3, 0x130 ;  /* 0x0000013003037836 */ /* 0x000fe20000000000 */
[----:B-1----:R-:W-:-:S04]  /*3000*/  SHF.L.U32 R5, R5, 0x1f, RZ ;  /* 0x0000001f05057819 */ /* 0x002fc800000006ff */
[----:B------:R-:W1:Y:S02]  /*3010*/  SYNCS.PHASECHK.TRANS64.TRYWAIT P0, [UR6+0x8], R5 ;  /* 0x00000805ff0075a7 */ /* 0x000e640008001106 */
[----:B-1----:R-:W-:Y:S05]  /*3020*/  @P0 BRA `(.L_x_62) ;  /* 0x0000000000080947 */ /* 0x002fea0003800000 */
[----:B------:R-:W1:Y:S02]  /*3030*/  SYNCS.PHASECHK.TRANS64.TRYWAIT P0, [UR6+0x8], R5 ;  /* 0x00000805ff0075a7 */ /* 0x000e640008001106 */
[----:B-1----:R-:W-:Y:S05]  /*3040*/  @!P0 BRA `(.L_x_63) ;  /* 0x0000005c00608947 */ /* 0x002fea0003800000 */
.L_x_62:
[----:B-1----:R-:W-:Y:S01]  /*3050*/  HFMA2 R4, -RZ, RZ, 0, 5.9604644775390625e-08 ;  /* 0x00000001ff047431 */ /* 0x002fe200000001ff */
[----:B------:R-:W-:Y:S01]  /*3060*/  UPRMT UR7, UR4, 0x654, UR8 ;  /* 0x0000065404077896 */ /* 0x000fe20008000008 */
[----:B------:R-:W-:Y:S01]  /*3070*/  IMAD.MOV.U32 R6, RZ, RZ, 0xffff ;  /* 0x0000ffffff067424 */ /* 0x000fe200078e00ff */
[----:B------:R-:W-:Y:S01]  /*3080*/  PRMT R2, R2, 0x654, R3 ;  /* 0x0000065402027816 */ /* 0x000fe20000000003 */
[----:B------:R-:W-:Y:S02]  /*3090*/  IMAD.MOV.U32 R5, RZ, RZ, 0x4 ;  /* 0x00000004ff057424 */ /* 0x000fe400078e00ff */
[----:B------:R-:W-:Y:S01]  /*30a0*/  IMAD.SHL.U32 R9, R11, 0x20, RZ ;  /* 0x000000200b097824 */ /* 0x000fe200078e00ff */
[----:B------:R-:W-:Y:S02]  /*30b0*/  MOV R3, UR7 ;  /* 0x0000000700037c02 */ /* 0x000fe40008000f00 */
[-C--:B------:R-:W-:Y:S01]  /*30c0*/  SHF.L.U32 R7, R6, R11.reuse, RZ ;  /* 0x0000000b06077219 */ /* 0x080fe200000006ff */
[----:B------:R1:W-:Y:S01]  /*30d0*/  SYNCS.ARRIVE.TRANS64.RED RZ, [UR7], R5 ;  /* 0x00000005ffff79a7 */ /* 0x0003e20008000407 */
[----:B------:R-:W-:Y:S01]  /*30e0*/  SHF.L.U32 R6, R4, R11, RZ ;  /* 0x0000000b04067219 */ /* 0x000fe200000006ff */
[----:B------:R1:W-:Y:S04]  /*30f0*/  STS [UR37+0x130], R9 ;  /* 0x00013009ff007988 */ /* 0x0003e80008000825 */
[----:B------:R1:W-:Y:S04]  /*3100*/  STAS [R2.64], R11 ;  /* 0x0000000b02007dbd */ /* 0x0003e8000c0008ff */
[----:B------:R1:W-:Y:S04]  /*3110*/  ATOMS.OR RZ, [UR6+0x14], R7 ;  /* 0x00001407ffff798c */ /* 0x0003e8000b000006 */
[----:B------:R1:W-:Y:S04]  /*3120*/  ATOMS.OR RZ, [UR6+0x18], R6 ;  /* 0x00001806ffff798c */ /* 0x0003e8000b000006 */
[----:B------:R1:W-:Y:S02]  /*3130*/  ATOMS.XOR RZ, [UR6+0x10], R4 ;  /* 0x00001004ffff798c */ /* 0x0003e4000b800006 */
.L_x_59:
[----:B------:R-:W-:Y:S05]  /*3140*/  BSYNC B0 ;  /* 0x0000000000007941 */ /* 0x000fea0003800000 */
.L_x_58:
[----:B------:R-:W-:Y:S05]  /*3150*/  BRA.U UP0, `(.L_x_64) ;  /* 0x00000001006c7547 */ /* 0x000fea000b800000 */
[----:B------:R-:W-:-:S03]  /*3160*/  UMOV UR7, 0xffffffff ;  /* 0xffffffff00077882 */ /* 0x000fc60000000000 */
[----:B------:R-:W-:Y:S05]  /*3170*/  BRA.DIV UR7, `(.L_x_65) ;  /* 0x0000005e072c7947 */ /* 0x000fea000b800000 */
[----:B------:R-:W-:-:S13]  /*3180*/  ELECT P6, URZ, PT ;  /* 0x0000000000ff782f */ /* 0x000fda00038c0000 */
.L_x_144:
[----:B------:R-:W-:Y:S05]  /*3190*/  @!P6 BRA `(.L_x_64) ;  /* 0x00000000005ce947 */ /* 0x000fea0003800000 */
[----:B-1----:R-:W1:Y:S02]  /*31a0*/  LDS R3, [UR6+0x10] ;  /* 0x00001006ff037984 */ /* 0x002e640008000800 */
[----:B-1----:R-:W-:-:S04]  /*31b0*/  SHF.L.U32 R3, R3, 0x1f, RZ ;  /* 0x0000001f03037819 */ /* 0x002fc800000006ff */
[----:B------:R-:W1:Y:S02]  /*31c0*/  SYNCS.PHASECHK.TRANS64.TRYWAIT P0, [UR6+0x8], R3 ;  /* 0x00000803ff0075a7 */ /* 0x000e640008001106 */
[----:B-1----:R-:W-:Y:S05]  /*31d0*/  @P0 BRA `(.L_x_66) ;  /* 0x0000000000080947 */ /* 0x002fea0003800000 */
[----:B------:R-:W1:Y:S02]  /*31e0*/  SYNCS.PHASECHK.TRANS64.TRYWAIT P0, [UR6+0x8], R3 ;  /* 0x00000803ff0075a7 */ /* 0x000e640008001106 */
[----:B-1----:R-:W-:Y:S05]  /*31f0*/  @!P0 BRA `(.L_x_67) ;  /* 0x0000005c002c8947 */ /* 0x002fea0003800000 */
.L_x_66:
[----:B------:R-:W2:Y:S01]  /*3200*/  LDS R5, [UR37+0x130] ;  /* 0x00013025ff057984 */ /* 0x000ea20008000800 */
[----:B-1----:R-:W-:Y:S02]  /*3210*/  HFMA2 R2, -RZ, RZ, 0, 5.9604644775390625e-08 ;  /* 0x00000001ff027431 */ /* 0x002fe400000001ff */
[----:B------:R-:W-:Y:S01]  /*3220*/  IMAD.MOV.U32 R3, RZ, RZ, 0xffff ;  /* 0x0000ffffff037424 */ /* 0x000fe200078e00ff */
[----:B------:R-:W-:Y:S01]  /*3230*/  UPRMT UR7, UR4, 0x654, UR8 ;  /* 0x0000065404077896 */ /* 0x000fe20008000008 */
[----:B--2---:R-:W-:-:S03]  /*3240*/  IMAD.SHL.U32 R4, R5, 0x20, RZ ;  /* 0x0000002005047824 */ /* 0x004fc600078e00ff */
[-C--:B------:R-:W-:Y:S02]  /*3250*/  SHF.L.U32 R3, R3, R5.reuse, RZ ;  /* 0x0000000503037219 */ /* 0x080fe400000006ff */
[----:B------:R-:W-:Y:S01]  /*3260*/  SHF.L.U32 R5, R2, R5, RZ ;  /* 0x0000000502057219 */ /* 0x000fe200000006ff */
[----:B------:R2:W-:Y:S04]  /*3270*/  STS [UR37+0x130], R4 ;  /* 0x00013004ff007988 */ /* 0x0005e80008000825 */
[----:B------:R2:W-:Y:S04]  /*3280*/  ATOMS.OR RZ, [UR6+0x14], R3 ;  /* 0x00001403ffff798c */ /* 0x0005e8000b000006 */
[----:B------:R2:W-:Y:S01]  /*3290*/  ATOMS.OR RZ, [UR6+0x18], R5 ;  /* 0x00001805ffff798c */ /* 0x0005e2000b000006 */
[----:B------:R-:W-:Y:S03]  /*32a0*/  SYNCS.ARRIVE.TRANS64.RED.A1T0 RZ, [UR7], RZ ;  /* 0x000000ffffff79a7 */ /* 0x000fe60008100407 */
[----:B------:R2:W-:Y:S01]  /*32b0*/  ATOMS.XOR RZ, [UR6+0x10], R2 ;  /* 0x00001002ffff798c */ /* 0x0005e2000b800006 */
[----:B------:R-:W-:Y:S05]  /*32c0*/  BRA `(.L_x_64) ;  /* 0x0000000000107947 */ /* 0x000fea0003800000 */
.L_x_57:
[----:B------:R-:W-:-:S05]  /*32d0*/  MOV R2, 0xffffffff ;  /* 0xffffffff00027802 */ /* 0x000fca0000000f00 */
[----:B------:R1:W-:Y:S02]  /*32e0*/  STS [UR37+0x130], R2 ;  /* 0x00013002ff007988 */ /* 0x0003e40008000825 */
[----:B-1----:R-:W-:Y:S02]  /*32f0*/  MOV R2, 0x3310 ;  /* 0x0000331000027802 */ /* 0x002fe40000000f00 */
[----:B-----5:R-:W-:Y:S05]  /*3300*/  CALL.REL.NOINC `($__internal_1_$__cuda_sm10x_tcgen05_guardrail_trap_phase_invalid_during_alloc) ;  /* 0x0000006000747944 */ /* 0x020fea0003c00000 */
.L_x_64:
[----:B------:R-:W-:Y:S05]  /*3310*/  WARPSYNC.ALL ;  /* 0x0000000000007948 */ /* 0x000fea0003800000 */
[----:B------:R-:W3:Y:S01]  /*3320*/  S2UR UR8, SR_CgaCtaId ;  /* 0x00000000000879c3 */ /* 0x000ee20000008800 */
[----:B------:R-:W-:Y:S01]  /*3330*/  UMOV UR6, 0x400 ;  /* 0x0000040000067882 */ /* 0x000fe20000000000 */
[----:B------:R-:W-:-:S06]  /*3340*/  NOP ;  /* 0x0000000000007918 */ /* 0x000fcc0000000000 */
[----:B------:R-:W-:Y:S06]  /*3350*/  BAR.ARV 0x6, 0xa0 ;  /* 0x0182800000007b1d */ /* 0x000fec0000002000 */
[----:B------:R-:W-:Y:S01]  /*3360*/  LOP3.LUT R0, R0, 0xffff, RZ, 0xc0, !PT ;  /* 0x0000ffff00007812 */ /* 0x000fe200078ec0ff */
[----:B-1----:R-:W-:Y:S01]  /*3370*/  IMAD.MOV.U32 R9, RZ, RZ, 0x1 ;  /* 0x00000001ff097424 */ /* 0x002fe200078e00ff */
[----:B------:R-:W-:Y:S01]  /*3380*/  LOP3.LUT R8, R8, 0xffff, RZ, 0xc0, !PT ;  /* 0x0000ffff08087812 */ /* 0x000fe200078ec0ff */
[----:B------:R-:W-:Y:S01]  /*3390*/  UMOV UR22, URZ ;  /* 0x000000ff00167c82 */ /* 0x000fe20008000000 */
[----:B------:R-:W-:Y:S01]  /*33a0*/  R2UR UR12, R0 ;  /* 0x00000000000c72ca */ /* 0x000fe200000e0000 */
[----:B------:R-:W-:Y:S01]  /*33b0*/  UMOV UR21, URZ ;  /* 0x000000ff00157c82 */ /* 0x000fe20008000000 */
[----:B------:R-:W-:Y:S01]  /*33c0*/  R2UR UR13, R8 ;  /* 0x00000000080d72ca */ /* 0x000fe200000e0000 */
[----:B------:R-:W-:Y:S01]  /*33d0*/  IMAD.MOV.U32 R8, RZ, RZ, RZ ;  /* 0x000000ffff087224 */ /* 0x000fe200078e00ff */
[----:B------:R-:W-:Y:S01]  /*33e0*/  UMOV UR20, URZ ;  /* 0x000000ff00147c82 */ /* 0x000fe20008000000 */
[----:B------:R-:W-:-:S02]  /*33f0*/  UISETP.NE.AND UP2, UPT, UR5, URZ, UPT ;  /* 0x000000ff0500728c */ /* 0x000fc4000bf45270 */
[----:B---3--:R-:W-:Y:S01]  /*3400*/  ULEA UR8, UR8, UR6, 0x18 ;  /* 0x0000000608087291 */ /* 0x008fe2000f8ec0ff */
[----:B------:R-:W1:Y:S03]  /*3410*/  LDCU UR6, c[0x0][0x38c] ;  /* 0x00007180ff0677ac */ /* 0x000e660008000800 */
[----:B------:R-:W-:Y:S02]  /*3420*/  UIADD3 UR14, UPT, UPT, UR8, 0x8400, URZ ;  /* 0x00008400080e7890 */ /* 0x000fe4000fffe0ff */
[----:B------:R-:W-:-:S03]  /*3430*/  UIADD3 UR15, UPT, UPT, UR8, 0x12400, URZ ;  /* 0x00012400080f7890 */ /* 0x000fc6000fffe0ff */
[----:B--2---:R-:W2:Y:S01]  /*3440*/  LDS R2, [UR8+0x130] ;  /* 0x00013008ff027984 */ /* 0x004ea20008000800 */
[----:B------:R-:W-:Y:S02]  /*3450*/  USHF.R.U32.HI UR14, URZ, 0x4, UR14 ;  /* 0x00000004ff0e7899 */ /* 0x000fe4000801160e */
[----:B------:R-:W-:Y:S02]  /*3460*/  USHF.R.U32.HI UR15, URZ, 0x4, UR15 ;  /* 0x00000004ff0f7899 */ /* 0x000fe4000801160f */
[----:B------:R-:W-:Y:S02]  /*3470*/  ULOP3.LUT UR14, UR14, 0x3fff, URZ, 0xc0, !UPT ;  /* 0x00003fff0e0e7892 */ /* 0x000fe4000f8ec0ff */
[----:B------:R-:W-:Y:S02]  /*3480*/  ULOP3.LUT UR15, UR15, 0x3fff, URZ, 0xc0, !UPT ;  /* 0x00003fff0f0f7892 */ /* 0x000fe4000f8ec0ff */
[----:B------:R-:W-:Y:S02]  /*3490*/  ULOP3.LUT UR14, UR14, 0x10000, URZ, 0xfc, !UPT ;  /* 0x000100000e0e7892 */ /* 0x000fe4000f8efcff */
[----:B-1----:R-:W-:-:S02]  /*34a0*/  UIADD3 UR6, UPT, UPT, UR6, 0x3f, URZ ;  /* 0x0000003f06067890 */ /* 0x002fc4000fffe0ff */
[----:B------:R-:W-:Y:S02]  /*34b0*/  ULOP3.LUT UR15, UR15, 0x10000, URZ, 0xfc, !UPT ;  /* 0x000100000f0f7892 */ /* 0x000fe4000f8efcff */
[----:B------:R-:W-:Y:S01]  /*34c0*/  USHF.R.S32.HI UR7, URZ, 0x1f, UR6 ;  /* 0x0000001fff077899 */ /* 0x000fe20008011406 */
[----:B------:R-:W-:Y:S01]  /*34d0*/  UMOV UR28, 0x0 ;  /* 0x00000000001c7882 */ /* 0x000fe20000000000 */
[----:B------:R-:W-:Y:S02]  /*34e0*/  UMOV UR29, 0x10200490 ;  /* 0x10200490001d7882 */ /* 0x000fe40000000000 */
[----:B------:R-:W-:Y:S01]  /*34f0*/  ULEA.HI UR7, UR7, UR6, URZ, 0x6 ;  /* 0x0000000607077291 */ /* 0x000fe2000f8f30ff */
[----:B------:R-:W-:Y:S01]  /*3500*/  UMOV UR26, 0x0 ;  /* 0x00000000001a7882 */ /* 0x000fe20000000000 */
[----:B------:R-:W-:Y:S02]  /*3510*/  UMOV UR27, 0x10200490 ;  /* 0x10200490001b7882 */ /* 0x000fe40000000000 */
[----:B------:R-:W-:-:S04]  /*3520*/  USHF.R.S32.HI UR7, URZ, 0x6, UR7 ;  /* 0x00000006ff077899 */ /* 0x000fc80008011407 */
[----:B------:R-:W-:-:S04]  /*3530*/  UISETP.LT.AND UP0, UPT, UR7, 0x1, UPT ;  /* 0x000000010700788c */ /* 0x000fc8000bf01270 */
[----:B------:R-:W-:Y:S01]  /*3540*/  USEL UR23, UR7, 0x1, !UP0 ;  /* 0x0000000107177887 */ /* 0x000fe2000c000000 */
[----:B--2---:R-:W-:Y:S02]  /*3550*/  R2UR UR24, R2 ;  /* 0x00000000021872ca */ /* 0x004fe400000e0000 */
[----:B------:R-:W-:-:S13]  /*3560*/  CS2R R2, SRZ ;  /* 0x0000000000027805 */ /* 0x000fda000001ff00 */
.L_x_75:
[C---:B------:R-:W-:Y:S02]  /*3570*/  LEA R0, R8.reuse, UR8, 0x3 ;  /* 0x0000000808007c11 */ /* 0x040fe4000f8e18ff */
[----:B------:R-:W-:Y:S02]  /*3580*/  SHF.L.U32 R5, R3, 0x1f, RZ ;  /* 0x0000001f03057819 */ /* 0x000fe400000006ff */
[----:B------:R-:W-:Y:S02]  /*3590*/  LEA R4, R8, UR8, 0x4 ;  /* 0x0000000808047c11 */ /* 0x000fe4000f8e20ff */
[----:B------:R-:W1:Y:S02]  /*35a0*/  SYNCS.PHASECHK.TRANS64.TRYWAIT P0, [R0+URZ+0x80], R5 ;  /* 0x00008005000075a7 */ /* 0x000e6400080011ff */
[----:B-1-34-:R-:W-:Y:S05]  /*35b0*/  @!P0 BRA `(.L_x_68) ;  /* 0x0000005800548947 */ /* 0x01afea0003800000 */
.L_x_145:
[----:B-1----:R-:W1:Y:S01]  /*35c0*/  LDS.128 R4, [R4+0x110] ;  /* 0x0001100004047984 */ /* 0x002e620000000c00 */
[----:B------:R-:W-:Y:S02]  /*35d0*/  VIADD R0, R0, 0x90 ;  /* 0x0000009000007836 */ /* 0x000fe40000000000 */
[----:B------:R-:W-:Y:S01]  /*35e0*/  VIADD R8, R8, 0x1 ;  /* 0x0000000108087836 */ /* 0x000fe20000000000 */
[----:B------:R-:W-:Y:S01]  /*35f0*/  @!PT LDS RZ, [RZ] ;  /* 0x00000000fffff984 */ /* 0x000fe20000000800 */
[----:B------:R-:W-:Y:S01]  /*3600*/  @!PT LDS RZ, [RZ] ;  /* 0x00000000fffff984 */ /* 0x000fe20000000800 */
[----:B------:R-:W-:Y:S01]  /*3610*/  @!PT LDS RZ, [RZ] ;  /* 0x00000000fffff984 */ /* 0x000fe20000000800 */
[----:B------:R-:W-:Y:S01]  /*3620*/  @!PT LDS RZ, [RZ] ;  /* 0x00000000fffff984 */ /* 0x000fe20000000800 */
[----:B------:R2:W-:Y:S06]  /*3630*/  MEMBAR.ALL.CTA ;  /* 0x0000000000007992 */ /* 0x0005ec0000008000 */
[----:B--2---:R-:W2:Y:S01]  /*3640*/  FENCE.VIEW.ASYNC.S ;  /* 0x00000000000073c6 */ /* 0x004ea20000000000 */
[----:B------:R-:W-:-:S04]  /*3650*/  PRMT R0, RZ, 0x654, R0 ;  /* 0x00000654ff007816 */ /* 0x000fc80000000000 */
[----:B--2---:R2:W-:Y:S01]  /*3660*/  SYNCS.ARRIVE.TRANS64.RED.A1T0 RZ, [R0+URZ], RZ ;  /* 0x000000ff00ff79a7 */ /* 0x0045e200081004ff */
[----:B-1----:R-:W-:Y:S01]  /*3670*/  LOP3.LUT P1, RZ, R6, 0x1, RZ, 0xc0, !PT ;  /* 0x0000000106ff7812 */ /* 0x002fe2000782c0ff */
[----:B--2---:R-:W-:-:S12]  /*3680*/  BRA.U UP2, `(.L_x_69) ;  /* 0x0000000102e07547 */ /* 0x004fd8000b800000 */
[----:B------:R-:W1:Y:S01]  /*3690*/  LDCU UR6, c[0x0][0x38c] ;  /* 0x00007180ff0677ac */ /* 0x000e620008000800 */
[----:B------:R-:W-:Y:S02]  /*36a0*/  PLOP3.LUT P2, PT, PT, PT, PT, 0x80, 0x8 ;  /* 0x000000000008781c */ /* 0x000fe40003f4f070 */
[----:B------:R-:W-:Y:S01]  /*36b0*/  SHF.L.U32 R5, R9, 0x1f, RZ ;  /* 0x0000001f09057819 */ /* 0x000fe200000006ff */
[----:B------:R-:W-:Y:S02]  /*36c0*/  ULEA UR10, UR22, UR8, 0x3 ;  /* 0x00000008160a7291 */ /* 0x000fe4000f8e18ff */
[----:B------:R-:W-:Y:S02]  /*36d0*/  ULEA UR11, UR22, UR24, 0x7 ;  /* 0x00000018160b7291 */ /* 0x000fe4000f8e38ff */
[----:B-1----:R-:W-:-:S06]  /*36e0*/  UISETP.GE.AND UP0, UPT, UR6, 0x1, UPT ;  /* 0x000000010600788c */ /* 0x002fcc000bf06270 */
[----:B------:R-:W-:-:S05]  /*36f0*/  PLOP3.LUT P0, PT, PT, PT, UP0, 0x80, 0x8 ;  /* 0x000000000008781c */ /* 0x000fca0003f0f008 */
[----:B------:R-:W-:-:S08]  /*3700*/  @UP0 ULEA UR6, UR21, UR8, 0x3 ;  /* 0x0000000815060291 */ /* 0x000fd0000f8e18ff */
[----:B------:R-:W-:-:S04]  /*3710*/  @P0 SHF.L.U32 R0, R2, 0x1f, RZ ;  /* 0x0000001f02000819 */ /* 0x000fc800000006ff */
[----:B------:R1:W2:Y:S01]  /*3720*/  @P0 SYNCS.PHASECHK.TRANS64.TRYWAIT P2, [UR6], R0 ;  /* 0x00000000ff0005a7 */ /* 0x0002a20008041106 */
[----:B------:R-:W3:Y:S02]  /*3730*/  SYNCS.PHASECHK.TRANS64.TRYWAIT P0, [UR10+0xc0], R5 ;  /* 0x0000c005ff0075a7 */ /* 0x000ee4000800110a */
[----:B-123--:R-:W-:Y:S05]  /*3740*/  @!P0 BRA `(.L_x_70) ;  /* 0x0000005800048947 */ /* 0x00efea0003800000 */
.L_x_147:
[----:B------:R-:W-:Y:S01]  /*3750*/  UMOV UR19, UR20 ;  /* 0x0000001400137c82 */ /* 0x000fe20008000000 */
[----:B------:R-:W-:Y:S05]  /*3760*/  BRA.U !UP0, `(.L_x_71) ;  /* 0x0000000108987547 */ /* 0x000fea000b800000 */
[----:B------:R-:W-:Y:S02]  /*3770*/  UIADD3 UR19, UPT, UPT, UR23, UR20, URZ ;  /* 0x0000001417137290 */ /* 0x000fe4000fffe0ff */
[----:B------:R-:W-:Y:S01]  /*3780*/  UPLOP3.LUT UP3, UPT, UPT, UPT, UPT, 0x40, 0x4 ;  /* 0x000000000004789c */ /* 0x000fe20003f6e870 */
[----:B------:R-:W-:Y:S01]  /*3790*/  UMOV UR18, UR7 ;  /* 0x0000000700127c82 */ /* 0x000fe20008000000 */
[----:B------:R-:W-:-:S09]  /*37a0*/  UMOV UR17, UR21 ;  /* 0x0000001500117c82 */ /* 0x000fd20008000000 */
.L_x_74:
[----:B--2---:R-:W-:Y:S01]  /*37b0*/  ULEA UR9, UR17, UR8, 0x3 ;  /* 0x0000000811097291 */ /* 0x004fe2000f8e18ff */
[----:B---3--:R-:W-:Y:S11]  /*37c0*/  @P2 BRA `(.L_x_72) ;  /* 0x00000000000c2947 */ /* 0x008ff60003800000 */
[----:B-1----:R-:W-:Y:S04]  /*37d0*/  SHF.L.U32 R5, R2, 0x1f, RZ ;  /* 0x0000001f02057819 */ /* 0x002fe800000006ff */
[----:B------:R-:W1:Y:S02]  /*37e0*/  SYNCS.PHASECHK.TRANS64.TRYWAIT P0, [UR9], R5 ;  /* 0x00000005ff0075a7 */ /* 0x000e640008001109 */
[----:B-1----:R-:W-:Y:S05]  /*37f0*/  @!P0 BRA `(.L_x_73) ;  /* 0x0000005400f08947 */ /* 0x002fea0003800000 */
.L_x_72:
[----:B------:R-:W-:Y:S01]  /*3800*/  UISETP.NE.AND UP0, UPT, UR18, 0x1, UPT ;  /* 0x000000011200788c */ /* 0x000fe2000bf05270 */
[----:B------:R-:W-:Y:S01]  /*3810*/  PLOP3.LUT P2, PT, PT, PT, PT, 0x80, 0x8 ;  /* 0x000000000008781c */ /* 0x000fe20003f4f070 */
[----:B------:R-:W-:Y:S02]  /*3820*/  UIADD3 UR21, UPT, UPT, UR17, 0x1, URZ ;  /* 0x0000000111157890 */ /* 0x000fe4000fffe0ff */
[----:B------:R-:W-:Y:S02]  /*3830*/  ULEA UR30, UR17, UR15, 0x8 ;  /* 0x0000000f111e7291 */ /* 0x000fe4000f8e40ff */
[----:B------:R-:W-:Y:S01]  /*3840*/  UISETP.NE.AND UP1, UPT, UR21, 0x5, UPT ;  /* 0x000000051500788c */ /* 0x000fe2000bf25270 */
[----:B------:R-:W-:Y:S01]  /*3850*/  PLOP3.LUT P0, PT, PT, PT, UP0, 0x80, 0x8 ;  /* 0x000000000008781c */ /* 0x000fe20003f0f008 */
[----:B------:R-:W-:Y:S02]  /*3860*/  ULEA UR32, UR17, UR14, 0x9 ;  /* 0x0000000e11207291 */ /* 0x000fe4000f8e48ff */
[----:B------:R-:W-:Y:S02]  /*3870*/  USEL UR16, URZ, 0x1, UP1 ;  /* 0x00000001ff107887 */ /* 0x000fe40008800000 */
[----:B------:R-:W-:Y:S02]  /*3880*/  USEL UR21, UR21, URZ, UP1 ;  /* 0x000000ff15157287 */ /* 0x000fe40008800000 */
[----:B------:R-:W-:Y:S02]  /*3890*/  UIADD3 UR36, UPT, UPT, UR30, 0x2, URZ ;  /* 0x000000021e247890 */ /* 0x000fe4000fffe0ff */
[----:B------:R-:W-:Y:S01]  /*38a0*/  @UP0 ULEA UR6, UR21, UR8, 0x3 ;  /* 0x0000000815060291 */ /* 0x000fe2000f8e18ff */
[----:B------:R-:W-:Y:S01]  /*38b0*/  LOP3.LUT R2, R2, UR16, RZ, 0x3c, !PT ;  /* 0x0000001002027c12 */ /* 0x000fe2000f8e3cff */
[----:B------:R-:W-:Y:S02]  /*38c0*/  UIADD3 UR34, UPT, UPT, UR32, 0x2, URZ ;  /* 0x0000000220227890 */ /* 0x000fe4000fffe0ff */
[----:B------:R-:W-:Y:S01]  /*38d0*/  UIADD3 UR9, UPT, UPT, UR9, 0x28, URZ ;  /* 0x0000002809097890 */ /* 0x000fe2000fffe0ff */
[----:B-1----:R-:W-:Y:S01]  /*38e0*/  @P0 SHF.L.U32 R0, R2, 0x1f, RZ ;  /* 0x0000001f02000819 */ /* 0x002fe200000006ff */
[----:B------:R-:W-:Y:S01]  /*38f0*/  UMOV UR31, 0x80004020 ;  /* 0x80004020001f7882 */ /* 0x000fe20000000000 */
[----:B------:R-:W-:Y:S01]  /*3900*/  UMOV UR33, 0x80004020 ;  /* 0x8000402000217882 */ /* 0x000fe20000000000 */
[----:B------:R-:W-:Y:S01]  /*3910*/  UMOV UR37, 0x80004020 ;  /* 0x8000402000257882 */ /* 0x000fe20000000000 */
[----:B------:R2:W3:Y:S01]  /*3920*/  @P0 SYNCS.PHASECHK.TRANS64.TRYWAIT P2, [UR6], R0 ;  /* 0x00000000ff0005a7 */ /* 0x0004e20008041106 */
[----:B------:R-:W-:Y:S01]  /*3930*/  UIADD3 UR20, UPT, UPT, UR20, 0x1, URZ ;  /* 0x0000000114147890 */ /* 0x000fe2000fffe0ff */
[----:B------:R2:W-:Y:S01]  /*3940*/  UTCQMMA.2CTA gdesc[UR32], gdesc[UR30], tmem[UR11], tmem[UR28], idesc[UR29], UP3 ;  /* 0x00ff1c1e200075ea */ /* 0x0005e20009a0030b */
[----:B------:R-:W-:Y:S02]  /*3950*/  UIADD3 UR18, UPT, UPT, UR18, -0x1, URZ ;  /* 0xffffffff12127890 */ /* 0x000fe4000fffe0ff */
[----:B------:R-:W-:Y:S02]  /*3960*/  UISETP.NE.AND UP0, UPT, UR20, UR19, UPT ;  /* 0x000000131400728c */ /* 0x000fe4000bf05270 */
[----:B------:R-:W-:Y:S01]  /*3970*/  UPLOP3.LUT UP3, UPT, UPT, UPT, UPT, 0x80, 0x8 ;  /* 0x000000000008789c */ /* 0x000fe20003f6f070 */
[----:B------:R-:W-:Y:S01]  /*3980*/  UMOV UR35, 0x80004020 ;  /* 0x8000402000237882 */ /* 0x000fe20000000000 */
[----:B------:R-:W-:Y:S01]  /*3990*/  UMOV UR17, UR21 ;  /* 0x0000001500117c82 */ /* 0x000fe20008000000 */
[----:B------:R2:W-:Y:S01]  /*39a0*/  UTCQMMA.2CTA gdesc[UR34], gdesc[UR36], tmem[UR11], tmem[UR26], idesc[UR27], UPT ;  /* 0x00ff1a24220075ea */ /* 0x0005e2000ba0030b */
[----:B------:R2:W-:Y:S03]  /*39b0*/  UTCBAR.2CTA.MULTICAST [UR9], URZ, UR13 ;  /* 0x000000ff090073e9 */ /* 0x0005e6000820080d */
[----:B------:R-:W-:Y:S05]  /*39c0*/  BRA.U UP0, `(.L_x_74) ;  /* 0xfffffffd00787547 */ /* 0x000fea000b83ffff */
.L_x_71:
[----:B------:R-:W-:Y:S01]  /*39d0*/  UIADD3 UR10, UPT, UPT, UR10, 0xa0, URZ ;  /* 0x000000a00a0a7890 */ /* 0x000fe2000fffe0ff */
[----:B------:R-:W-:-:S08]  /*39e0*/  UMOV UR20, UR19 ;  /* 0x0000001300147c82 */ /* 0x000fd00008000000 */
[----:B------:R4:W-:Y:S01]  /*39f0*/  UTCBAR.2CTA.MULTICAST [UR10], URZ, UR12 ;  /* 0x000000ff0a0073e9 */ /* 0x0009e2000820080c */
[----:B------:R-:W-:Y:S02]  /*3a00*/  NOP ;  /* 0x0000000000007918 */ /* 0x000fe40000000000 */
.L_x_69:
[----:B------:R-:W-:Y:S01]  /*3a10*/  UIADD3 UR22, UPT, UPT, UR22, 0x1, URZ ;  /* 0x0000000116167890 */ /* 0x000fe2000fffe0ff */
[----:B------:R-:W-:-:S03]  /*3a20*/  ISETP.NE.AND P0, PT, R8, 0x2, PT ;  /* 0x000000020800780c */ /* 0x000fc60003f05270 */
[----:B------:R-:W-:Y:S01]  /*3a30*/  UISETP.NE.AND UP0, UPT, UR22, 0x4, UPT ;  /* 0x000000041600788c */ /* 0x000fe2000bf05270 */
[----:B-12---:R-:W-:Y:S02]  /*3a40*/  SEL R0, RZ, 0x1, P0 ;  /* 0x00000001ff007807 */ /* 0x006fe40000000000 */
[----:B------:R-:W-:Y:S01]  /*3a50*/  SEL R8, R8, RZ, P0 ;  /* 0x000000ff08087207 */ /* 0x000fe20000000000 */
[----:B------:R-:W-:Y:S01]  /*3a60*/  USEL UR6, URZ, 0x1, UP0 ;  /* 0x00000001ff067887 */ /* 0x000fe20008000000 */
[----:B------:R-:W-:Y:S01]  /*3a70*/  LOP3.LUT R3, R3, R0, RZ, 0x3c, !PT ;  /* 0x0000000003037212 */ /* 0x000fe200078e3cff */
[----:B------:R-:W-:-:S04]  /*3a80*/  USEL UR22, UR22, URZ, UP0 ;  /* 0x000000ff16167287 */ /* 0x000fc80008000000 */
[----:B------:R-:W-:Y:S01]  /*3a90*/  LOP3.LUT R9, R9, UR6, RZ, 0x3c, !PT ;  /* 0x0000000609097c12 */ /* 0x000fe2000f8e3cff */
[----:B------:R-:W-:Y:S07]  /*3aa0*/  @P1 BRA `(.L_x_75) ;  /* 0xfffffff800b01947 */ /* 0x000fee000383ffff */
[----:B------:R-:W1:Y:S01]  /*3ab0*/  S2UR UR6, SR_CgaCtaId ;  /* 0x00000000000679c3 */ /* 0x000e620000008800 */
[----:B------:R-:W-:Y:S01]  /*3ac0*/  ELECT P0, URZ, PT ;  /* 0x0000000000ff782f */ /* 0x000fe20003800000 */
[----:B------:R-:W-:Y:S01]  /*3ad0*/  HFMA2 R0, -RZ, RZ, 0, 5.9604644775390625e-08 ;  /* 0x00000001ff007431 */ /* 0x000fe200000001ff */
[----:B------:R-:W-:-:S05]  /*3ae0*/  UMOV UR7, 0x40 ;  /* 0x0000004000077882 */ /* 0x000fca0000000000 */
[----:B------:R-:W-:Y:S01]  /*3af0*/  UVIRTCOUNT.DEALLOC.SMPOOL 0x80 ;  /* 0x000000800000784c */ /* 0x000fe20000000000 */
[----:B------:R-:W-:Y:S02]  /*3b00*/  UISETP.NE.AND UP0, UPT, UR5, URZ, UPT ;  /* 0x000000ff0500728c */ /* 0x000fe4000bf05270 */
[----:B-1----:R-:W-:-:S09]  /*3b10*/  ULEA UR6, UR6, UR7, 0x18 ;  /* 0x0000000706067291 */ /* 0x002fd2000f8ec0ff */
[----:B------:R1:W-:Y:S01]  /*3b20*/  @P0 STS.U8 [UR6+0x1c], R0 ;  /* 0x00001c00ff000988 */ /* 0x0003e20008000006 */
[----:B------:R-:W-:Y:S05]  /*3b30*/  BRA.U UP0, `(.L_x_76) ;  /* 0x0000000100a07547 */ /* 0x000fea000b800000 */
[----:B------:R-:W-:Y:S01]  /*3b40*/  UIADD3 UR5, UPT, UPT, UR8, 0xc0, URZ ;  /* 0x000000c008057890 */ /* 0x000fe2000fffe0ff */
[----:B------:R-:W-:-:S03]  /*3b50*/  SHF.L.U32 R3, R9, 0x1f, RZ ;  /* 0x0000001f09037819 */ /* 0x000fc600000006ff */
[----:B------:R-:W-:-:S09]  /*3b60*/  ULEA UR7, UR22, UR5, 0x3 ;  /* 0x0000000516077291 */ /* 0x000fd2000f8e18ff */
[----:B------:R-:W2:Y:S02]  /*3b70*/  SYNCS.PHASECHK.TRANS64.TRYWAIT P0, [UR7], R3 ;  /* 0x00000003ff0075a7 */ /* 0x000ea40008001107 */
[----:B--2---:R-:W-:Y:S05]  /*3b80*/  @!P0 BRA `(.L_x_77) ;  /* 0x0000005400248947 */ /* 0x004fea0003800000 */
.L_x_150:
[----:B------:R-:W-:-:S04]  /*3b90*/  UIADD3 UR9, UPT, UPT, UR22, 0x1, URZ ;  /* 0x0000000116097890 */ /* 0x000fc8000fffe0ff */
[----:B------:R-:W-:-:S04]  /*3ba0*/  UISETP.NE.AND UP1, UPT, UR9, 0x4, UPT ;  /* 0x000000040900788c */ /* 0x000fc8000bf25270 */
[----:B----4-:R-:W-:Y:S02]  /*3bb0*/  USEL UR10, URZ, 0x1, UP1 ;  /* 0x00000001ff0a7887 */ /* 0x010fe40008800000 */
[----:B------:R-:W-:-:S04]  /*3bc0*/  USEL UR9, UR9, URZ, UP1 ;  /* 0x000000ff09097287 */ /* 0x000fc80008800000 */
[----:B------:R-:W-:Y:S01]  /*3bd0*/  ULEA UR7, UR9, UR5, 0x3 ;  /* 0x0000000509077291 */ /* 0x000fe2000f8e18ff */
[----:B------:R-:W-:-:S04]  /*3be0*/  LOP3.LUT R2, R9, UR10, RZ, 0x3c, !PT ;  /* 0x0000000a09027c12 */ /* 0x000fc8000f8e3cff */
[----:B-1----:R-:W-:-:S04]  /*3bf0*/  SHF.L.U32 R3, R2, 0x1f, RZ ;  /* 0x0000001f02037819 */ /* 0x002fc800000006ff */
[----:B------:R-:W1:Y:S02]  /*3c00*/  SYNCS.PHASECHK.TRANS64.TRYWAIT P0, [UR7], R3 ;  /* 0x00000003ff0075a7 */ /* 0x000e640008001107 */
[----:B-1----:R-:W-:Y:S05]  /*3c10*/  @!P0 BRA `(.L_x_78) ;  /* 0x0000005400188947 */ /* 0x002fea0003800000 */
.L_x_152:
        /* <DEDUP_REMOVED lines=9> */
.L_x_154:
[----:B------:R-:W-:-:S04]  /*3cb0*/  UIADD3 UR9, UPT, UPT, UR9, 0x1, URZ ;  /* 0x0000000109097890 */ /* 0x000fc8000fffe0ff */
[----:B------:R-:W-:-:S04]  /*3cc0*/  UISETP.NE.AND UP1, UPT, UR9, 0x4, UPT ;  /* 0x000000040900788c */ /* 0x000fc8000bf25270 */
[----:B------:R-:W-:Y:S02]  /*3cd0*/  USEL UR7, URZ, 0x1, UP1 ;  /* 0x00000001ff077887 */ /* 0x000fe40008800000 */
[----:B------:R-:W-:-:S04]  /*3ce0*/  USEL UR9, UR9, URZ, UP1 ;  /* 0x000000ff09097287 */ /* 0x000fc80008800000 */
[----:B------:R-:W-:Y:S01]  /*3cf0*/  ULEA UR9, UR9, UR5, 0x3 ;  /* 0x0000000509097291 */ /* 0x000fe2000f8e18ff */
[----:B-1----:R-:W-:-:S04]  /*3d00*/  LOP3.LUT R3, R2, UR7, RZ, 0x3c, !PT ;  /* 0x0000000702037c12 */ /* 0x002fc8000f8e3cff */
[----:B------:R-:W-:Y:S01]  /*3d10*/  SHF.L.U32 R3, R3, 0x1f, RZ ;  /* 0x0000001f03037819 */ /* 0x000fe200000006ff */
[----:B------:R-:W-:-:S04]  /*3d20*/  IMAD.U32 R0, RZ, RZ, UR9 ;  /* 0x00000009ff007e24 */ /* 0x000fc8000f8e00ff */
[----:B------:R1:W2:Y:S03]  /*3d30*/  SYNCS.PHASECHK.TRANS64.TRYWAIT P0, [R0+URZ], R3 ;  /* 0x00000003000075a7 */ /* 0x0002a600080011ff */
[----:B--2---:R-:W-:Y:S05]  /*3d40*/  @!P0 NANOSLEEP.SYNCS 0x989680 ;  /* 0x009896800000895d */ /* 0x004fea0003900000 */
[----:B------:R-:W2:Y:S02]  /*3d50*/  @!P0 SYNCS.PHASECHK.TRANS64 P0, [R0+URZ], R3 ;  /* 0x00000003000085a7 */ /* 0x000ea400080010ff */
[----:B--2---:R-:W-:Y:S05]  /*3d60*/  @P0 BRA `(.L_x_80) ;  /* 0x0000000000200947 */ /* 0x004fea0003800000 */
.L_x_81:
[----:B--2---:R2:W4:Y:S02]  /*3d70*/  SYNCS.PHASECHK.TRANS64.TRYWAIT P0, [R0+URZ], R3 ;  /* 0x00000003000075a7 */ /* 0x00452400080011ff */
[----:B----4-:R-:W-:Y:S05]  /*3d80*/  @!P0 NANOSLEEP.SYNCS 0x989680 ;  /* 0x009896800000895d */ /* 0x010fea0003900000 */
[----:B------:R-:W4:Y:S02]  /*3d90*/  @!P0 SYNCS.PHASECHK.TRANS64 P0, [R0+URZ], R3 ;  /* 0x00000003000085a7 */ /* 0x000f2400080010ff */
[----:B----4-:R-:W-:Y:S05]  /*3da0*/  @!P0 BRA `(.L_x_81) ;  /* 0xfffffffc00f08947 */ /* 0x010fea000383ffff */
[----:B------:R-:W-:Y:S05]  /*3db0*/  BRA `(.L_x_80) ;  /* 0x00000000000c7947 */ /* 0x000fea0003800000 */
.L_x_76:
[----:B------:R-:W-:-:S04]  /*3dc0*/  UIADD3 UR5, UPT, UPT, UR8, 0x100, URZ ;  /* 0x0000010008057890 */ /* 0x000fc8000fffe0ff */
[----:B------:R-:W-:-:S09]  /*3dd0*/  UPRMT UR5, UR4, 0x654, UR5 ;  /* 0x0000065404057896 */ /* 0x000fd20008000005 */
[----:B------:R-:W-:Y:S03]  /*3de0*/  SYNCS.ARRIVE.TRANS64.RED.A1T0 RZ, [UR5], RZ ;  /* 0x000000ffffff79a7 */ /* 0x000fe60008100405 */
.L_x_80:
[----:B-12---:R-:W-:Y:S01]  /*3df0*/  SHF.L.U32 R3, RZ, 0x1f, RZ ;  /* 0x0000001fff037819 */ /* 0x006fe200000006ff */
[----:B------:R-:W-:Y:S01]  /*3e00*/  UIADD3 UR5, UPT, UPT, UR8, 0x100, URZ ;  /* 0x0000010008057890 */ /* 0x000fe2000fffe0ff */
[----:B------:R-:W-:Y:S02]  /*3e10*/  PLOP3.LUT P0, PT, PT, PT, UP0, 0x80, 0x8 ;  /* 0x000000000008781c */ /* 0x000fe40003f0f008 */
[----:B------:R-:W1:Y:S02]  /*3e20*/  SYNCS.PHASECHK.TRANS64.TRYWAIT P1, [UR8+0x100], R3 ;  /* 0x00010003ff0075a7 */ /* 0x000e640008021108 */
[----:B-1----:R-:W-:Y:S09]  /*3e30*/  @!P1 BRA `(.L_x_82) ;  /* 0x0000005000c09947 */ /* 0x002ff20003800000 */
.L_x_156:
[----:B------:R-:W-:Y:S01]  /*3e40*/  @!UP0 UPRMT UR5, UR4, 0x654, UR5 ;  /* 0x0000065404058896 */ /* 0x000fe20008000005 */
[----:B------:R-:W-:Y:S02]  /*3e50*/  UMOV UR8, 0xffff ;  /* 0x0000ffff00087882 */ /* 0x000fe40000000000 */
[----:B------:R-:W-:-:S06]  /*3e60*/  UMOV UR4, 0x1 ;  /* 0x0000000100047882 */ /* 0x000fcc0000000000 */
[----:B------:R-:W-:Y:S01]  /*3e70*/  @!P0 SYNCS.ARRIVE.TRANS64.RED.A1T0 RZ, [UR5], RZ ;  /* 0x000000ffffff89a7 */ /* 0x000fe20008100405 */
[----:B------:R-:W-:Y:S01]  /*3e80*/  NOP ;  /* 0x0000000000007918 */ /* 0x000fe20000000000 */
[----:B-1----:R-:W1:Y:S01]  /*3e90*/  LDS R0, [UR6+0x14] ;  /* 0x00001406ff007984 */ /* 0x002e620008000800 */
[----:B------:R-:W-:-:S04]  /*3ea0*/  ULOP3.LUT UR5, UR24, 0xffff, URZ, 0xc0, !UPT ;  /* 0x0000ffff18057892 */ /* 0x000fc8000f8ec0ff */
[----:B------:R-:W-:-:S04]  /*3eb0*/  USHF.R.U32.HI UR5, URZ, 0x5, UR5 ;  /* 0x00000005ff057899 */ /* 0x000fc80008011605 */
[----:B------:R-:W-:Y:S02]  /*3ec0*/  USHF.L.U32 UR8, UR8, UR5, URZ ;  /* 0x0000000508087299 */ /* 0x000fe400080006ff */
[----:B------:R-:W-:-:S04]  /*3ed0*/  USHF.L.U32 UR4, UR4, UR5, URZ ;  /* 0x0000000504047299 */ /* 0x000fc800080006ff */
[----:B-1----:R-:W-:-:S04]  /*3ee0*/  LOP3.LUT R0, R0, UR8, RZ, 0xc0, !PT ;  /* 0x0000000800007c12 */ /* 0x002fc8000f8ec0ff */
[----:B------:R-:W-:-:S13]  /*3ef0*/  ISETP.NE.AND P0, PT, R0, UR8, PT ;  /* 0x0000000800007c0c */ /* 0x000fda000bf05270 */
[----:B------:R-:W-:Y:S05]  /*3f00*/  @P0 BRA `(.L_x_83) ;  /* 0x0000000000580947 */ /* 0x000fea0003800000 */
[----:B------:R-:W1:Y:S02]  /*3f10*/  LDS R0, [UR6+0x18] ;  /* 0x00001806ff007984 */ /* 0x000e640008000800 */
[----:B-1----:R-:W-:-:S04]  /*3f20*/  LOP3.LUT R0, R0, UR4, RZ, 0xc0, !PT ;  /* 0x0000000400007c12 */ /* 0x002fc8000f8ec0ff */
[----:B------:R-:W-:-:S13]  /*3f30*/  ISETP.NE.AND P0, PT, R0, UR4, PT ;  /* 0x0000000400007c0c */ /* 0x000fda000bf05270 */
[----:B------:R-:W-:Y:S05]  /*3f40*/  @P0 BRA `(.L_x_84) ;  /* 0x00000000003c0947 */ /* 0x000fea0003800000 */
[----:B------:R-:W1:Y:S01]  /*3f50*/  S2R R2, SR_LANEID ;  /* 0x0000000000027919 */ /* 0x000e620000000000 */
[----:B------:R-:W-:Y:S01]  /*3f60*/  ULOP3.LUT UR8, URZ, UR8, URZ, 0x33, !UPT ;  /* 0x00000008ff087292 */ /* 0x000fe2000f8e33ff */
[----:B------:R-:W-:Y:S01]  /*3f70*/  LOP3.LUT R4, RZ, UR4, RZ, 0x33, !PT ;  /* 0x00000004ff047c12 */ /* 0x000fe2000f8e33ff */
[----:B------:R-:W-:Y:S02]  /*3f80*/  VOTEU.ANY UR7, UPT, PT ;  /* 0x0000000000077886 */ /* 0x000fe400038e0100 */
[----:B------:R-:W-:Y:S01]  /*3f90*/  UFLO.U32 UR7, UR7 ;  /* 0x00000007000772bd */ /* 0x000fe200080e0000 */
[----:B------:R-:W2:Y:S01]  /*3fa0*/  REDUX UR4, R4 ;  /* 0x00000000040473c4 */ /* 0x000ea20000000000 */
[----:B------:R-:W-:-:S06]  /*3fb0*/  IMAD.U32 R0, RZ, RZ, UR8 ;  /* 0x00000008ff007e24 */ /* 0x000fcc000f8e00ff */
[----:B------:R1:W-:Y:S01]  /*3fc0*/  UTCATOMSWS.AND URZ, UR8 ;  /* 0x0000000800ff79e3 */ /* 0x0003e20008000000 */
[----:B------:R-:W3:Y:S01]  /*3fd0*/  REDUX UR5, R0 ;  /* 0x00000000000573c4 */ /* 0x000ee20000000000 */
[----:B-1----:R-:W-:Y:S01]  /*3fe0*/  ISETP.EQ.U32.AND P0, PT, R2, UR7, PT ;  /* 0x0000000702007c0c */ /* 0x002fe2000bf02070 */
[----:B--2---:R-:W-:Y:S01]  /*3ff0*/  IMAD.U32 R2, RZ, RZ, UR4 ;  /* 0x00000004ff027e24 */ /* 0x004fe2000f8e00ff */
[----:B---3--:R-:W-:-:S11]  /*4000*/  MOV R3, UR5 ;  /* 0x0000000500037c02 */ /* 0x008fd60008000f00 */
[----:B------:R1:W-:Y:S04]  /*4010*/  @P0 ATOMS.AND RZ, [UR6+0x14], R3 ;  /* 0x00001403ffff098c */ /* 0x0003e8000a800006 */
[----:B------:R1:W-:Y:S01]  /*4020*/  @P0 ATOMS.AND RZ, [UR6+0x18], R2 ;  /* 0x00001802ffff098c */ /* 0x0003e2000a800006 */
[----:B------:R-:W-:Y:S05]  /*4030*/  BRA `(.L_x_85) ;  /* 0x0000000000147947 */ /* 0x000fea0003800000 */
.L_x_84:
[----:B------:R-:W-:Y:S02]  /*4040*/  MOV R2, 0x4060 ;  /* 0x0000406000027802 */ /* 0x000fe40000000f00 */
[----:B---345:R-:W-:Y:S05]  /*4050*/  CALL.REL.NOINC `($__internal_0_$__cuda_sm10x_tcgen05_guardrail_trap_col_being_dealloced_not_returned_by_alloc) ;  /* 0x0000005400147944 */ /* 0x038fea0003c00000 */
[----:B------:R-:W-:Y:S05]  /*4060*/  BRA `(.L_x_85) ;  /* 0x0000000000087947 */ /* 0x000fea0003800000 */
.L_x_83:
[----:B------:R-:W-:Y:S02]  /*4070*/  MOV R2, 0x4090 ;  /* 0x0000409000027802 */ /* 0x000fe40000000f00 */
[----:B---345:R-:W-:Y:S05]  /*4080*/  CALL.REL.NOINC `($__internal_2_$__cuda_sm10x_tcgen05_guardrail_trap_unallocated_columns_being_dealloced) ;  /* 0x0000005400207944 */ /* 0x038fea0003c00000 */
.L_x_85:
[----:B------:R-:W-:Y:S01]  /*4090*/  NOP ;  /* 0x0000000000007918 */ /* 0x000fe20000000000 */
[----:B----4-:R-:W-:Y:S05]  /*40a0*/  EXIT ;  /* 0x000000000000794d */ /* 0x010fea0003800000 */
.L_x_56:
[----:B------:R-:W-:-:S09]  /*40b0*/  UISETP.NE.OR UP5, UPT, UR10, 0x3, !UP5 ;  /* 0x000000030a00788c */ /* 0x000fd2000efa5670 */
[----:B------:R-:W-:Y:S05]  /*40c0*/  BRA.U UP5, `(.L_x_86) ;  /* 0x0000000d05407547 */ /* 0x000fea000b800000 */
[----:B------:R-:W1:Y:S01]  /*40d0*/  LDC R0, c[0x0][0xb30] ;  /* 0x0002cc00ff007b82 */ /* 0x000e620000000800 */
[----:B------:R-:W2:Y:S01]  /*40e0*/  LDCU.64 UR8, c[0x0][0x888] ;  /* 0x00011100ff0877ac */ /* 0x000ea20008000a00 */
[----:B------:R-:W-:Y:S02]  /*40f0*/  HFMA2 R29, -RZ, RZ, 0, 0 ;  /* 0x00000000ff1d7431 */ /* 0x000fe400000001ff */
[----:B------:R-:W-:Y:S01]  /*4100*/  IMAD.MOV.U32 R31, RZ, RZ, 0x1 ;  /* 0x00000001ff1f7424 */ /* 0x000fe200078e00ff */
[----:B------:R-:W-:Y:S01]  /*4110*/  MOV R23, 0x2000 ;  /* 0x0000200000177802 */ /* 0x000fe20000000f00 */
[----:B------:R-:W3:Y:S01]  /*4120*/  LDCU.64 UR4, c[0x0][0x890] ;  /* 0x00011200ff0477ac */ /* 0x000ee20008000a00 */
[----:B------:R-:W-:Y:S01]  /*4130*/  IMAD.MOV.U32 R30, RZ, RZ, RZ ;  /* 0x000000ffff1e7224 */ /* 0x000fe200078e00ff */
[----:B------:R-:W4:Y:S01]  /*4140*/  LDC R19, c[0x0][0x370] ;  /* 0x0000dc00ff137b82 */ /* 0x000f220000000800 */
[----:B------:R-:W-:Y:S01]  /*4150*/  UMOV UR6, 0x400 ;  /* 0x0000040000067882 */ /* 0x000fe20000000000 */
[----:B------:R-:W-:-:S02]  /*4160*/  UPLOP3.LUT UP1, UPT, UPT, UPT, UPT, 0x40, 0x4 ;  /* 0x000000000004789c */ /* 0x000fc40003f2e870 */
[----:B------:R-:W-:-:S04]  /*4170*/  ULEA UR6, UR37, UR6, 0x18 ;  /* 0x0000000625067291 */ /* 0x000fc8000f8ec0ff */
[----:B------:R-:W4:Y:S01]  /*4180*/  LDC R2, c[0x0][0xb0c] ;  /* 0x0002c300ff027b82 */ /* 0x000f220000000800 */
[----:B------:R-:W-:Y:S02]  /*4190*/  UIADD3 UR13, UPT, UPT, UR6, 0x58, URZ ;  /* 0x00000058060d7890 */ /* 0x000fe4000fffe0ff */
[----:B--2---:R-:W-:Y:S02]  /*41a0*/  UISETP.NE.U32.AND UP2, UPT, UR8, URZ, UPT ;  /* 0x000000ff0800728c */ /* 0x004fe4000bf45070 */
[----:B------:R-:W-:Y:S02]  /*41b0*/  UIADD3 UR17, UPT, UPT, UR6, 0x50, URZ ;  /* 0x0000005006117890 */ /* 0x000fe4000fffe0ff */
[----:B---3--:R-:W-:Y:S01]  /*41c0*/  UISETP.NE.U32.AND UP3, UPT, UR4, URZ, UPT ;  /* 0x000000ff0400728c */ /* 0x008fe2000bf65070 */
[----:B------:R-:W2:Y:S01]  /*41d0*/  LDC R18, c[0x0][0xb20] ;  /* 0x0002c800ff127b82 */ /* 0x000ea20000000800 */
[----:B-1----:R-:W-:Y:S01]  /*41e0*/  ISETP.NE.AND P1, PT, R0, 0x1, PT ;  /* 0x000000010000780c */ /* 0x002fe20003f25270 */
[----:B------:R-:W-:-:S02]  /*41f0*/  UISETP.NE.AND.EX UP2, UPT, UR9, URZ, UPT, UP2 ;  /* 0x000000ff0900728c */ /* 0x000fc4000bf45320 */
[----:B------:R-:W-:Y:S02]  /*4200*/  UPRMT UR13, UR37, 0x654, UR13 ;  /* 0x00000654250d7896 */ /* 0x000fe4000800000d */
[----:B------:R-:W-:Y:S02]  /*4210*/  UISETP.NE.AND.EX UP3, UPT, UR5, URZ, UPT, UP3 ;  /* 0x000000ff0500728c */ /* 0x000fe4000bf65330 */
[----:B------:R-:W1:Y:S08]  /*4220*/  LDC.64 R32, c[0x0][0x348] ;  /* 0x0000d200ff207b82 */ /* 0x000e700000000a00 */
[----:B------:R-:W3:Y:S08]  /*4230*/  LDC.64 R16, c[0x0][0xb10] ;  /* 0x0002c400ff107b82 */ /* 0x000ef00000000a00 */
[----:B------:R-:W1:Y:S08]  /*4240*/  LDC.64 R6, c[0x0][0xb18] ;  /* 0x0002c600ff067b82 */ /* 0x000e700000000a00 */
[----:B------:R-:W1:Y:S08]  /*4250*/  LDC.64 R4, c[0x0][0xb28] ;  /* 0x0002ca00ff047b82 */ /* 0x000e700000000a00 */
[----:B--2-4-:R-:W1:Y:S02]  /*4260*/  LDC R22, c[0x0][0x374] ;  /* 0x0000dd00ff167b82 */ /* 0x014e640000000800 */
.L_x_95:
[C---:B------:R-:W-:Y:S02]  /*4270*/  LEA R0, R30.reuse, UR6, 0x3 ;  /* 0x000000061e007c11 */ /* 0x040fe4000f8e18ff */
[----:B------:R-:W-:Y:S02]  /*4280*/  SHF.L.U32 R3, R29, 0x1f, RZ ;  /* 0x0000001f1d037819 */ /* 0x000fe400000006ff */
[----:B------:R-:W-:Y:S02]  /*4290*/  LEA R24, R30, UR6, 0x4 ;  /* 0x000000061e187c11 */ /* 0x000fe4000f8e20ff */
[----:B--2---:R-:W2:Y:S02]  /*42a0*/  SYNCS.PHASECHK.TRANS64.TRYWAIT P0, [R0+URZ+0x80], R3 ;  /* 0x00008003000075a7 */ /* 0x004ea400080011ff */
[----:B--2---:R-:W-:Y:S05]  /*42b0*/  @!P0 BRA `(.L_x_87) ;  /* 0x0000004c00b88947 */ /* 0x004fea0003800000 */
.L_x_157:
[----:B------:R-:W-:Y:S01]  /*42c0*/  ISETP.GE.AND P0, PT, R72, 0x1, PT ;  /* 0x000000014800780c */ /* 0x000fe20003f06270 */
[----:B------:R-:W4:Y:S01]  /*42d0*/  LDS.128 R24, [R24+0x110] ;  /* 0x0001100018187984 */ /* 0x000f220000000c00 */
[----:B--2---:R-:W-:Y:S01]  /*42e0*/  VIADD R0, R0, 0x90 ;  /* 0x0000009000007836 */ /* 0x004fe20000000000 */
[----:B------:R-:W-:Y:S01]  /*42f0*/  @!PT LDS RZ, [RZ] ;  /* 0x00000000fffff984 */ /* 0x000fe20000000800 */
[----:B------:R-:W-:Y:S01]  /*4300*/  @!PT LDS RZ, [RZ] ;  /* 0x00000000fffff984 */ /* 0x000fe20000000800 */
[----:B------:R-:W-:Y:S01]  /*4310*/  @!PT LDS RZ, [RZ] ;  /* 0x00000000fffff984 */ /* 0x000fe20000000800 */
[----:B------:R-:W-:Y:S01]  /*4320*/  @!PT LDS RZ, [RZ] ;  /* 0x00000000fffff984 */ /* 0x000fe20000000800 */
[----:B------:R2:W-:Y:S06]  /*4330*/  MEMBAR.ALL.CTA ;  /* 0x0000000000007992 */ /* 0x0005ec0000008000 */
[----:B--2---:R-:W2:Y:S01]  /*4340*/  FENCE.VIEW.ASYNC.S ;  /* 0x00000000000073c6 */ /* 0x004ea20000000000 */
[----:B------:R-:W-:Y:S04]  /*4350*/  PRMT R0, RZ, 0x654, R0 ;  /* 0x00000654ff007816 */ /* 0x000fe80000000000 */
[----:B--2---:R2:W-:Y:S01]  /*4360*/  SYNCS.ARRIVE.TRANS64.RED.A1T0 RZ, [R0+URZ], RZ ;  /* 0x000000ff00ff79a7 */ /* 0x0045e200081004ff */
[----:B----4-:R-:W-:Y:S11]  /*4370*/  LOP3.LUT P3, RZ, R26, 0x1, RZ, 0xc0, !PT ;  /* 0x000000011aff7812 */ /* 0x010ff6000786c0ff */
[----:B------:R-:W-:Y:S02]  /*4380*/  @!UPT UIADD3 URZ, UPT, UPT, URZ, URZ, URZ ;  /* 0x000000fffffff290 */ /* 0x000fe4000fffe0ff */
[----:B------:R-:W-:Y:S02]  /*4390*/  @P3 MOV R13, R24 ;  /* 0x00000018000d3202 */ /* 0x000fe40000000f00 */
[----:B------:R-:W-:Y:S01]  /*43a0*/  @P3 LOP3.LUT R8, R25, 0xffff, RZ, 0xc0, !PT ;  /* 0x0000ffff19083812 */ /* 0x000fe200078ec0ff */
[----:B--2---:R-:W-:Y:S06]  /*43b0*/  @!P0 BRA `(.L_x_88) ;  /* 0x0000000000a48947 */ /* 0x004fec0003800000 */
[----:B-1----:R-:W-:Y:S01]  /*43c0*/  IMAD.HI.U32 R35, R22, R7, RZ ;  /* 0x0000000716237227 */ /* 0x002fe200078e00ff */
[----:B------:R-:W-:Y:S02]  /*43d0*/  ISETP.NE.AND P0, PT, R6, 0x1, PT ;  /* 0x000000010600780c */ /* 0x000fe40003f05270 */
[----:B------:R-:W-:Y:S01]  /*43e0*/  ISETP.NE.AND P2, PT, R72, 0x1, PT ;  /* 0x000000014800780c */ /* 0x000fe20003f45270 */
[----:B---3--:R-:W-:Y:S01]  /*43f0*/  IMAD.HI.U32 R34, R19, R16, RZ ;  /* 0x0000001013227227 */ /* 0x008fe200078e00ff */
[----:B------:R-:W-:Y:S02]  /*4400*/  SHF.R.U32.HI R35, RZ, R18, R35 ;  /* 0x00000012ff237219 */ /* 0x000fe40000011623 */
[----:B------:R-:W-:Y:S01]  /*4410*/  ISETP.NE.AND P4, PT, R2, 0x1, PT ;  /* 0x000000010200780c */ /* 0x000fe20003f85270 */
[----:B------:R-:W-:Y:S01]  /*4420*/  IMAD.HI.U32 R36, R13, R16, RZ ;  /* 0x000000100d247227 */ /* 0x000fe200078e00ff */
[----:B------:R-:W-:Y:S02]  /*4430*/  SHF.R.U32.HI R34, RZ, R17, R34 ;  /* 0x00000011ff227219 */ /* 0x000fe40000011622 */
[----:B------:R-:W-:Y:S01]  /*4440*/  SEL R3, R22, R35, !P0 ;  /* 0x0000002316037207 */ /* 0x000fe20004000000 */
[C---:B------:R-:W-:Y:S01]  /*4450*/  IMAD.HI.U32 R35, R8.reuse, R7, RZ ;  /* 0x0000000708237227 */ /* 0x040fe200078e00ff */
[----:B------:R-:W-:Y:S02]  /*4460*/  SEL R11, R19, R34, !P4 ;  /* 0x00000022130b7207 */ /* 0x000fe40006000000 */
[----:B------:R-:W-:Y:S01]  /*4470*/  SHF.R.U32.HI R36, RZ, R17, R36 ;  /* 0x00000011ff247219 */ /* 0x000fe20000011624 */
[----:B------:R-:W-:Y:S01]  /*4480*/  IMAD.HI.U32 R38, R3, R4, RZ ;  /* 0x0000000403267227 */ /* 0x000fe200078e00ff */
[----:B------:R-:W-:Y:S03]  /*4490*/  SHF.R.U32.HI R35, RZ, R18, R35 ;  /* 0x00000012ff237219 */ /* 0x000fe60000011623 */
[----:B------:R-:W-:Y:S01]  /*44a0*/  IMAD.HI.U32 R34, R11, R4, RZ ;  /* 0x000000040b227227 */ /* 0x000fe200078e00ff */
[----:B------:R-:W-:Y:S02]  /*44b0*/  @P2 SHF.R.U32.HI R3, RZ, R5, R38 ;  /* 0x00000005ff032219 */ /* 0x000fe40000011626 */
[----:B------:R-:W-:Y:S02]  /*44c0*/  SEL R9, R8, R35, !P0 ;  /* 0x0000002308097207 */ /* 0x000fe40004000000 */
[----:B------:R-:W-:Y:S01]  /*44d0*/  @P2 SHF.R.U32.HI R11, RZ, R5, R34 ;  /* 0x00000005ff0b2219 */ /* 0x000fe20000011622 */
[C---:B------:R-:W-:Y:S01]  /*44e0*/  IMAD R10, R72.reuse, R3, RZ ;  /* 0x00000003480a7224 */ /* 0x040fe200078e02ff */
[----:B------:R-:W-:Y:S01]  /*44f0*/  SEL R3, R13, R36, !P4 ;  /* 0x000000240d037207 */ /* 0x000fe20006000000 */
[C---:B------:R-:W-:Y:S03]  /*4500*/  IMAD.HI.U32 R14, R9.reuse, R4, RZ ;  /* 0x00000004090e7227 */ /* 0x040fe600078e00ff */
[----:B------:R-:W-:Y:S01]  /*4510*/  ISETP.GE.AND P0, PT, R9, R10, PT ;  /* 0x0000000a0900720c */ /* 0x000fe20003f06270 */
[C---:B------:R-:W-:Y:S01]  /*4520*/  IMAD R12, R72.reuse, R11, RZ ;  /* 0x0000000b480c7224 */ /* 0x040fe200078e02ff */
[-C--:B------:R-:W-:Y:S04]  /*4530*/  SHF.R.U32.HI R14, RZ, R5.reuse, R14 ;  /* 0x00000005ff0e7219 */ /* 0x080fe8000001160e */
[----:B------:R-:W-:Y:S02]  /*4540*/  ISETP.GE.OR P0, PT, R3, R12, P0 ;  /* 0x0000000c0300720c */ /* 0x000fe40000706670 */
[----:B------:R-:W-:Y:S05]  /*4550*/  SEL R15, R9, R14, !P2 ;  /* 0x0000000e090f7207 */ /* 0x000fea0005000000 */
[----:B------:R-:W-:Y:S04]  /*4560*/  IMAD.MOV R14, RZ, RZ, -R15 ;  /* 0x000000ffff0e7224 */ /* 0x000fe800078e0a0f */
[----:B------:R-:W-:Y:S02]  /*4570*/  IMAD R14, R72, R14, R9 ;  /* 0x0000000e480e7224 */ /* 0x000fe400078e0209 */
[C---:B------:R-:W-:Y:S05]  /*4580*/  @!P0 IMAD.HI.U32 R10, R3.reuse, R4, RZ ;  /* 0x00000004030a8227 */ /* 0x040fea00078e00ff */
[----:B------:R-:W-:Y:S04]  /*4590*/  @!P0 SHF.R.U32.HI R10, RZ, R5, R10 ;  /* 0x00000005ff0a8219 */ /* 0x000fe8000001160a */
[----:B------:R-:W-:Y:S01]  /*45a0*/  @!P0 SEL R0, R3, R10, !P2 ;  /* 0x0000000a03008207 */ /* 0x000fe20005000000 */
[----:B------:R-:W-:Y:S03]  /*45b0*/  IMAD.MOV R10, RZ, RZ, -R3 ;  /* 0x000000ffff0a7224 */ /* 0x000fe600078e0a03 */
[----:B------:R-:W-:Y:S01]  /*45c0*/  @!P0 IADD3 R15, PT, PT, R15, -R0, RZ ;  /* 0x800000000f0f8210 */ /* 0x000fe20007ffe0ff */
[----:B------:R-:W-:Y:S01]  /*45d0*/  @!P0 IMAD R0, R11, R14, R0 ;  /* 0x0000000e0b008224 */ /* 0x000fe200078e0200 */
[----:B------:R-:W-:Y:S01]  /*45e0*/  IADD3 R11, PT, PT, -R9, RZ, RZ ;  /* 0x000000ff090b7210 */ /* 0x000fe20007ffe1ff */
[----:B------:R-:W-:Y:S02]  /*45f0*/  IMAD R13, R2, R10, R13 ;  /* 0x0000000a020d7224 */ /* 0x000fe400078e020d */
[----:B------:R-:W-:Y:S02]  /*4600*/  @!P0 IMAD R9, R15, R72, R3 ;  /* 0x000000480f098224 */ /* 0x000fe400078e0203 */
[----:B------:R-:W-:Y:S02]  /*4610*/  @!P0 IMAD.MOV.U32 R3, RZ, RZ, R0 ;  /* 0x000000ffff038224 */ /* 0x000fe400078e0000 */
[----:B------:R-:W-:Y:S02]  /*4620*/  IMAD R8, R6, R11, R8 ;  /* 0x0000000b06087224 */ /* 0x000fe400078e0208 */
[----:B------:R-:W-:Y:S02]  /*4630*/  IMAD R13, R3, R2, R13 ;  /* 0x00000002030d7224 */ /* 0x000fe400078e020d */
[----:B------:R-:W-:Y:S02]  /*4640*/  IMAD R8, R9, R6, R8 ;  /* 0x0000000609087224 */ /* 0x000fe400078e0208 */
.L_x_88:
[----:B------:R-:W-:Y:S05]  /*4650*/  BRA.U UP1, `(.L_x_89) ;  /* 0x0000000101107547 */ /* 0x000fea000b800000 */
[----:B------:R-:W-:Y:S04]  /*4660*/  MOV R0, UR7 ;  /* 0x0000000700007c02 */ /* 0x000fe80008000f00 */
[----:B------:R-:W-:Y:S04]  /*4670*/  SHF.L.U32 R3, R0, 0x1f, RZ ;  /* 0x0000001f00037819 */ /* 0x000fe800000006ff */
[----:B------:R-:W2:Y:S02]  /*4680*/  SYNCS.PHASECHK.TRANS64.TRYWAIT P0, [UR6+0x78], R3 ;  /* 0x00007803ff0075a7 */ /* 0x000ea40008001106 */
[----:B--2---:R-:W-:Y:S05]  /*4690*/  @!P0 BRA `(.L_x_90) ;  /* 0x0000004800d48947 */ /* 0x004fea0003800000 */
.L_x_89:
[----:B------:R-:W-:Y:S02]  /*46a0*/  R2UR UR19, R21 ;  /* 0x00000000151372ca */ /* 0x000fe400000e0000 */
[----:B------:R-:W-:Y:S02]  /*46b0*/  R2UR UR18, R20 ;  /* 0x00000000141272ca */ /* 0x000fe400000e0000 */
[----:B------:R-:W-:Y:S02]  /*46c0*/  ISETP.NE.U32.AND P2, PT, RZ, UR4, PT ;  /* 0x00000004ff007c0c */ /* 0x000fe4000bf45070 */
[----:B------:R-:W-:Y:S02]  /*46d0*/  SHF.L.U32 R12, R31, 0x1f, RZ ;  /* 0x0000001f1f0c7819 */ /* 0x000fe400000006ff */
[----:B------:R-:W-:Y:S05]  /*46e0*/  ISETP.NE.AND.EX P2, PT, RZ, UR5, PT, P2 ;  /* 0x00000005ff007c0c */ /* 0x000fea000bf45320 */
[----:B------:R-:W-:Y:S02]  /*46f0*/  USHF.L.U32 UR19, UR19, 0x7, URZ ;  /* 0x0000000713137899 */ /* 0x000fe400080006ff */
[----:B------:R-:W-:Y:S01]  /*4700*/  USHF.L.U32 UR18, UR18, 0x7, URZ ;  /* 0x0000000712127899 */ /* 0x000fe200080006ff */
[----:B------:R-:W-:Y:S11]  /*4710*/  BRA.U !UP3, `(.L_x_91) ;  /* 0x000000010b347547 */ /* 0x000ff6000b800000 */
[----:B------:R-:W-:Y:S01]  /*4720*/  UPLOP3.LUT UP0, UPT, UPT, UPT, UP2, 0x80, 0x8 ;  /* 0x000000000008789c */ /* 0x000fe20003f0f020 */
[----:B--2---:R-:W-:Y:S02]  /*4730*/  HFMA2 R0, -RZ, RZ, 0, 5.9604644775390625e-08 ;  /* 0x00000001ff007431 */ /* 0x004fe400000001ff */
[----:B------:R-:W-:Y:S03]  /*4740*/  IMAD.MOV.U32 R171, RZ, RZ, 0x1 ;  /* 0x00000001ffab7424 */ /* 0x000fe600078e00ff */
[----:B------:R-:W-:Y:S05]  /*4750*/  PLOP3.LUT P0, PT, PT, PT, UP0, 0x80, 0x8 ;  /* 0x000000000008781c */ /* 0x000fea0003f0f008 */
[----:B------:R-:W2:Y:S01]  /*4760*/  @UP0 LDCU.64 UR10, c[0x0][0x888] ;  /* 0x00011100ff0a07ac */ /* 0x000ea20008000a00 */
[----:B------:R-:W-:Y:S07]  /*4770*/  @UP0 UIMAD UR8, UR36, UR4, URZ ;  /* 0x00000004240802a4 */ /* 0x000fee000f8e02ff */
[----:B------:R-:W-:Y:S01]  /*4780*/  @!P0 PRMT R171, R0, 0x7610, R171 ;  /* 0x0000761000ab8816 */ /* 0x000fe200000000ab */
[----:B--2---:R-:W-:Y:S03]  /*4790*/  @UP0 UIMAD.WIDE UR10, UR8, 0x4, UR10 ;  /* 0x00000004080a08a5 */ /* 0x004fe6000f8e020a */
[----:B------:R-:W2:Y:S03]  /*47a0*/  @!UP0 LDCU UR8, c[0x0][0x880] ;  /* 0x00011000ff0887ac */ /* 0x000ea60008000800 */
[----:B------:R-:W-:Y:S01]  /*47b0*/  IMAD.U32 R10, RZ, RZ, UR10 ;  /* 0x0000000aff0a7e24 */ /* 0x000fe2000f8e00ff */
[----:B------:R-:W-:Y:S05]  /*47c0*/  MOV R11, UR11 ;  /* 0x0000000b000b7c02 */ /* 0x000fea0008000f00 */
[----:B-----5:R4:W5:Y:S02]  /*47d0*/  @P0 LDG.E R81, desc[UR46][R10.64] ;  /* 0x0000002e0a510981 */ /* 0x020964000c1e1900 */
[----:B--2-4-:R-:W-:Y:S07]  /*47e0*/  @!P0 IMAD.U32 R81, RZ, RZ, UR8 ;  /* 0x00000008ff518e24 */ /* 0x014fee000f8e00ff */
.L_x_91:
[----:B-----5:R-:W-:Y:S01]  /*47f0*/  @!P2 FSETP.EQ.AND P0, PT, R81, RZ, PT ;  /* 0x000000ff5100a20b */ /* 0x020fe20003f02000 */
[----:B------:R-:W-:Y:S01]  /*4800*/  @!UPT UIADD3 URZ, UPT, UPT, URZ, URZ, URZ ;  /* 0x000000fffffff290 */ /* 0x000fe2000fffe0ff */
[----:B------:R-:W-:Y:S11]  /*4810*/  @!P2 BRA `(.L_x_92) ;  /* 0x000000000014a947 */ /* 0x000ff60003800000 */
[----:B------:R-:W-:Y:S02]  /*4820*/  LOP3.LUT P2, RZ, R171, 0xff, RZ, 0xc0, !PT ;  /* 0x000000ffabff7812 */ /* 0x000fe4000784c0ff */
[----:B------:R-:W-:Y:S04]  /*4830*/  PLOP3.LUT P0, PT, PT, PT, UP0, 0x80, 0x8 ;  /* 0x000000000008781c */ /* 0x000fe80003f0f008 */
[----:B------:R-:W-:Y:S07]  /*4840*/  PLOP3.LUT P0, PT, P0, PT, PT, 0x8, 0x80 ;  /* 0x000000000080781c */ /* 0x000fee000070e170 */
[----:B------:R-:W-:Y:S11]  /*4850*/  @P2 FSETP.EQ.AND P0, PT, R81, RZ, PT ;  /* 0x000000ff5100220b */ /* 0x000ff60003f02000 */
[----:B------:R-:W-:Y:S02]  /*4860*/  @!UPT UIADD3 URZ, UPT, UPT, URZ, URZ, URZ ;  /* 0x000000fffffff290 */ /* 0x000fe4000fffe0ff */
.L_x_92:
[----:B------:R-:W4:Y:S01]  /*4870*/  SYNCS.PHASECHK.TRANS64.TRYWAIT P2, [UR6+0x60], R12 ;  /* 0x0000600cff0075a7 */ /* 0x000f220008041106 */
[----:B------:R-:W-:Y:S04]  /*4880*/  ELECT P4, URZ, PT ;  /* 0x0000000000ff782f */ /* 0x000fe80003880000 */
[----:B------:R-:W-:Y:S11]  /*4890*/  PLOP3.LUT P4, PT, P0, P4, PT, 0xf2, 0x2f ;  /* 0x00000000002f781c */ /* 0x000ff60000789e72 */
[----:B------:R-:W-:Y:S02]  /*48a0*/  @!UPT UIADD3 URZ, UPT, UPT, URZ, URZ, URZ ;  /* 0x000000fffffff290 */ /* 0x000fe4000fffe0ff */
[----:B-1----:R-:W-:Y:S05]  /*48b0*/  @!P4 IADD3 R21, P0, PT, R32, 0x580, RZ ;  /* 0x000005802015c810 */ /* 0x002fea0007f1e0ff */
[----:B------:R-:W-:Y:S01]  /*48c0*/  @!P4 IMAD.X R20, RZ, RZ, R33, P0 ;  /* 0x000000ffff14c224 */ /* 0x000fe200000e0621 */
[----:B----4-:R-:W-:Y:S07]  /*48d0*/  @!P2 BRA `(.L_x_93) ;  /* 0x00000048005ca947 */ /* 0x010fee0003800000 */
.L_x_160:
[----:B------:R-:W4:Y:S01]  /*48e0*/  LDC.64 R14, c[0x0][0xb10] ;  /* 0x0002c400ff0e7b82 */ /* 0x000f220000000a00 */
[----:B------:R-:W-:Y:S01]  /*48f0*/  @!P4 R2UR UR8, R20 ;  /* 0x000000001408c2ca */ /* 0x000fe200000e0000 */
[----:B------:R-:W-:Y:S01]  /*4900*/  VOTEU.ALL UP1, P4 ;  /* 0x0000000000ff7886 */ /* 0x000fe20002020000 */
[----:B------:R-:W-:Y:S01]  /*4910*/  @!P4 R2UR UR9, R21 ;  /* 0x000000001509c2ca */ /* 0x000fe200000e0000 */
[----:B------:R-:W-:Y:S01]  /*4920*/  UMOV UR10, 0x0 ;  /* 0x00000000000a7882 */ /* 0x000fe20000000000 */
[----:B------:R-:W-:Y:S03]  /*4930*/  UMOV UR11, 0x10000000 ;  /* 0x10000000000b7882 */ /* 0x000fe60000000000 */
[----:B------:R-:W5:Y:S01]  /*4940*/  LDC.64 R10, c[0x0][0xb18] ;  /* 0x0002c600ff0a7b82 */ /* 0x000f620000000a00 */
[----:B------:R-:W-:Y:S01]  /*4950*/  @!UP1 UIADD3 UR16, UPT, UPT, UR6, 0x200, URZ ;  /* 0x0000020006109890 */ /* 0x000fe2000fffe0ff */
[----:B------:R-:W-:Y:S01]  /*4960*/  @P3 SHF.R.U32.HI R28, RZ, 0x10, R25 ;  /* 0x00000010ff1c3819 */ /* 0x000fe20000011619 */
[----:B------:R-:W-:Y:S01]  /*4970*/  VOTEU.ALL UP1, P4 ;  /* 0x0000000000ff7886 */ /* 0x000fe20002020000 */
[----:B------:R-:W-:Y:S01]  /*4980*/  UMOV UR20, UR36 ;  /* 0x0000002400147c82 */ /* 0x000fe20008000000 */
[----:B------:R-:W-:Y:S03]  /*4990*/  VIADD R30, R30, 0x1 ;  /* 0x000000011e1e7836 */ /* 0x000fe60000000000 */
[----:B--2---:R-:W2:Y:S01]  /*49a0*/  @!P1 LDC R0, c[0x0][0xb20] ;  /* 0x0002c800ff009b82 */ /* 0x004ea20000000800 */
[----:B------:R-:W-:Y:S01]  /*49b0*/  IMAD.U32 R21, RZ, RZ, UR8 ;  /* 0x00000008ff157e24 */ /* 0x000fe2000f8e00ff */
[----:B------:R-:W-:Y:S06]  /*49c0*/  UPRMT UR8, UR37, 0x654, UR17 ;  /* 0x0000065425087896 */ /* 0x000fec0008000011 */
[----:B-1----:R-:W1:Y:S01]  /*49d0*/  @!P1 LDC R3, c[0x0][0xb0c] ;  /* 0x0002c300ff039b82 */ /* 0x002e620000000800 */
[----:B------:R-:W-:Y:S01]  /*49e0*/  IMAD.U32 R20, RZ, RZ, UR9 ;  /* 0x00000009ff147e24 */ /* 0x000fe2000f8e00ff */
[----:B------:R-:W-:Y:S04]  /*49f0*/  @!P4 R2UR UR15, R21 ;  /* 0x00000000150fc2ca */ /* 0x000fe800000e0000 */
[----:B------:R-:W-:Y:S01]  /*4a00*/  @!P4 R2UR UR14, R20 ;  /* 0x00000000140ec2ca */ /* 0x000fe200000e0000 */
[----:B------:R-:W-:Y:S11]  /*4a10*/  @!P4 IMAD.MOV.U32 R20, RZ, RZ, 0x2000 ;  /* 0x00002000ff14c424 */ /* 0x000ff600078e00ff */
[----:B------:R-:W-:Y:S01]  /*4a20*/  @!UPT UIADD3 URZ, UPT, UPT, URZ, URZ, URZ ;  /* 0x000000fffffff290 */ /* 0x000fe2000fffe0ff */
[----:B------:R1:W-:Y:S01]  /*4a30*/  @!UP1 UTMALDG.3D [UR16], [UR14], desc[UR10] ;  /* 0x00000a100e0095b4 */ /* 0x0003e20008011000 */
[----:B------:R1:W-:Y:S02]  /*4a40*/  @!P4 SYNCS.ARRIVE.TRANS64.RED.A0TR RZ, [UR6+0x50], R20 ;  /* 0x00005014ffffc9a7 */ /* 0x0003e40008300406 */
[----:B-1----:R-:W-:Y:S01]  /*4a50*/  @!P1 ISETP.NE.AND P2, PT, R3, 0x1, PT ;  /* 0x000000010300980c */ /* 0x002fe20003f45270 */
[C---:B----4-:R-:W-:Y:S01]  /*4a60*/  @!P1 IMAD.HI.U32 R14, R13.reuse, R14, RZ ;  /* 0x0000000e0d0e9227 */ /* 0x050fe200078e00ff */
[----:B-----5:R-:W-:Y:S03]  /*4a70*/  @!P1 ISETP.NE.AND P0, PT, R10, 0x1, PT ;  /* 0x000000010a00980c */ /* 0x020fe60003f05270 */
[C---:B------:R-:W-:Y:S01]  /*4a80*/  @!P1 IMAD.HI.U32 R11, R8.reuse, R11, RZ ;  /* 0x0000000b080b9227 */ /* 0x040fe200078e00ff */
[----:B------:R-:W-:Y:S04]  /*4a90*/  @!P1 SHF.R.U32.HI R14, RZ, R15, R14 ;  /* 0x0000000fff0e9219 */ /* 0x000fe8000001160e */
[----:B--2---:R-:W-:Y:S01]  /*4aa0*/  @!P1 SHF.R.U32.HI R9, RZ, R0, R11 ;  /* 0x00000000ff099219 */ /* 0x004fe2000001160b */
[----:B------:R-:W-:Y:S01]  /*4ab0*/  SYNCS.ARRIVE.TRANS64.RED.A1T0 RZ, [UR8], RZ ;  /* 0x000000ffffff79a7 */ /* 0x000fe20008100408 */
[----:B------:R-:W-:Y:S02]  /*4ac0*/  @!P1 SEL R14, R13, R14, !P2 ;  /* 0x0000000e0d0e9207 */ /* 0x000fe40005000000 */
[----:B------:R-:W-:Y:S01]  /*4ad0*/  @!P1 SEL R9, R8, R9, !P0 ;  /* 0x0000000908099207 */ /* 0x000fe20004000000 */
[----:B------:R-:W1:Y:S04]  /*4ae0*/  SYNCS.PHASECHK.TRANS64.TRYWAIT P5, [UR6+0x68], R12 ;  /* 0x0000680cff0075a7 */ /* 0x000e6800080a1106 */
[----:B------:R-:W-:Y:S02]  /*4af0*/  @!P1 IMAD.IADD R0, R9, 0x1, -R14 ;  /* 0x0000000109009824 */ /* 0x000fe400078e0a0e */
[----:B------:R-:W-:Y:S02]  /*4b00*/  @!P1 IMAD.IADD R9, R14, 0x1, -R9 ;  /* 0x000000010e099824 */ /* 0x000fe400078e0a09 */
[----:B------:R-:W-:Y:S02]  /*4b10*/  @!P1 IMAD R13, R0, R3, R13 ;  /* 0x00000003000d9224 */ /* 0x000fe400078e020d */
[----:B------:R-:W-:Y:S01]  /*4b20*/  @!P1 IMAD R8, R9, R10, R8 ;  /* 0x0000000a09089224 */ /* 0x000fe200078e0208 */
[----:B-1----:R-:W-:Y:S06]  /*4b30*/  @!P5 BRA `(.L_x_94) ;  /* 0x0000004400dcd947 */ /* 0x002fec0003800000 */
.L_x_162:
[----:B-1----:R-:W-:Y:S01]  /*4b40*/  @!P4 IADD3 R3, P0, PT, R32, 0x580, RZ ;  /* 0x000005802003c810 */ /* 0x002fe20007f1e0ff */
[----:B------:R-:W-:Y:S01]  /*4b50*/  VOTEU.ALL UP1, P4 ;  /* 0x0000000000ff7886 */ /* 0x000fe20002020000 */
[----:B------:R-:W-:Y:S01]  /*4b60*/  UMOV UR20, 0x0 ;  /* 0x0000000000147882 */ /* 0x000fe20000000000 */
[----:B------:R-:W-:Y:S01]  /*4b70*/  UMOV UR21, 0x10000000 ;  /* 0x1000000000157882 */ /* 0x000fe20000000000 */
[----:B------:R-:W-:Y:S01]  /*4b80*/  @!P4 R2UR UR9, R3 ;  /* 0x000000000309c2ca */ /* 0x000fe200000e0000 */
[----:B------:R-:W-:Y:S01]  /*4b90*/  @!P4 IMAD.X R0, RZ, RZ, R33, P0 ;  /* 0x000000ffff00c224 */ /* 0x000fe200000e0621 */
[----:B------:R-:W-:Y:S01]  /*4ba0*/  @!UP1 UIADD3 UR10, UPT, UPT, UR18, 0x40, URZ ;  /* 0x00000040120a9890 */ /* 0x000fe2000fffe0ff */
[----:B------:R-:W-:Y:S01]  /*4bb0*/  ISETP.NE.AND P0, PT, R30, 0x2, PT ;  /* 0x000000021e00780c */ /* 0x000fe20003f05270 */
[----:B------:R-:W-:Y:S01]  /*4bc0*/  UMOV UR11, UR19 ;  /* 0x00000013000b7c82 */ /* 0x000fe20008000000 */
[----:B------:R-:W-:Y:S01]  /*4bd0*/  UMOV UR12, UR36 ;  /* 0x00000024000c7c82 */ /* 0x000fe20008000000 */
[----:B------:R-:W-:Y:S01]  /*4be0*/  @!P4 R2UR UR8, R0 ;  /* 0x000000000008c2ca */ /* 0x000fe200000e0000 */
[----:B------:R-:W-:Y:S01]  /*4bf0*/  IMAD.IADD R20, R8, 0x1, R147 ;  /* 0x0000000108147824 */ /* 0x000fe200078e0293 */
[----:B------:R-:W-:Y:S01]  /*4c00*/  @P3 R2UR UR36, R28 ;  /* 0x000000001c2432ca */ /* 0x000fe200000e0000 */
[----:B------:R-:W-:Y:S01]  /*4c10*/  IMAD.IADD R21, R13, 0x1, R170 ;  /* 0x000000010d157824 */ /* 0x000fe200078e02aa */
[----:B------:R-:W-:Y:S02]  /*4c20*/  SEL R0, RZ, 0x1, P0 ;  /* 0x00000001ff007807 */ /* 0x000fe40000000000 */
[----:B------:R-:W-:Y:S01]  /*4c30*/  LOP3.LUT R31, R31, 0x1, RZ, 0x3c, !PT ;  /* 0x000000011f1f7812 */ /* 0x000fe200078e3cff */
[----:B------:R-:W-:Y:S01]  /*4c40*/  IMAD.U32 R10, RZ, RZ, UR9 ;  /* 0x00000009ff0a7e24 */ /* 0x000fe2000f8e00ff */
[----:B------:R-:W-:Y:S01]  /*4c50*/  @!UP1 UIADD3 UR9, UPT, UPT, UR6, 0x58, URZ ;  /* 0x0000005806099890 */ /* 0x000fe2000fffe0ff */
[----:B------:R-:W-:Y:S02]  /*4c60*/  LOP3.LUT R29, R29, R0, RZ, 0x3c, !PT ;  /* 0x000000001d1d7212 */ /* 0x000fe400078e3cff */
[----:B------:R-:W-:Y:S02]  /*4c70*/  SEL R30, R30, RZ, P0 ;  /* 0x000000ff1e1e7207 */ /* 0x000fe40000000000 */
[----:B------:R-:W-:Y:S01]  /*4c80*/  IMAD.U32 R11, RZ, RZ, UR8 ;  /* 0x00000008ff0b7e24 */ /* 0x000fe2000f8e00ff */
[----:B------:R-:W-:Y:S01]  /*4c90*/  @!P4 R2UR UR14, R10 ;  /* 0x000000000a0ec2ca */ /* 0x000fe200000e0000 */
[----:B------:R-:W-:Y:S01]  /*4ca0*/  @!UP1 UIADD3 UR8, UPT, UPT, UR6, 0x2200, URZ ;  /* 0x0000220006089890 */ /* 0x000fe2000fffe0ff */
[----:B------:R-:W-:Y:S02]  /*4cb0*/  VOTEU.ALL UP1, P4 ;  /* 0x0000000000ff7886 */ /* 0x000fe40002020000 */
[----:B------:R-:W-:Y:S11]  /*4cc0*/  @!P4 R2UR UR15, R11 ;  /* 0x000000000b0fc2ca */ /* 0x000ff600000e0000 */
[----:B------:R-:W-:Y:S02]  /*4cd0*/  @!UPT UIADD3 URZ, UPT, UPT, URZ, URZ, URZ ;  /* 0x000000fffffff290 */ /* 0x000fe4000fffe0ff */
[----:B------:R2:W-:Y:S01]  /*4ce0*/  @!UP1 UTMALDG.3D [UR8], [UR14], desc[UR20] ;  /* 0x000014080e0095b4 */ /* 0x0005e20008011000 */
[----:B------:R2:W-:Y:S01]  /*4cf0*/  @!P4 SYNCS.ARRIVE.TRANS64.RED.A0TR RZ, [UR6+0x58], R23 ;  /* 0x00005817ffffc9a7 */ /* 0x0005e20008300406 */
[----:B------:R-:W-:Y:S01]  /*4d00*/  UPLOP3.LUT UP1, UPT, UPT, UPT, UPT, 0x80, 0x8 ;  /* 0x000000000008789c */ /* 0x000fe20003f2f070 */
[----:B------:R-:W-:Y:S01]  /*4d10*/  SYNCS.ARRIVE.TRANS64.RED.A1T0 RZ, [UR13], RZ ;  /* 0x000000ffffff79a7 */ /* 0x000fe2000810040d */
[----:B------:R-:W-:Y:S09]  /*4d20*/  @P3 BRA `(.L_x_95) ;  /* 0xfffffff400503947 */ /* 0x000ff2000383ffff */
[----:B------:R-:W-:-:S04]  /*4d30*/  SHF.L.U32 R3, R31, 0x1f, RZ ;  /* 0x0000001f1f037819 */ /* 0x000fc800000006ff */
[----:B------:R-:W1:Y:S02]  /*4d40*/  SYNCS.PHASECHK.TRANS64.TRYWAIT P0, [UR6+0x60], R3 ;  /* 0x00006003ff0075a7 */ /* 0x000e640008001106 */
[----:B-1----:R-:W-:Y:S05]  /*4d50*/  @!P0 BRA `(.L_x_96) ;  /* 0x00000044006c8947 */ /* 0x002fea0003800000 */
.L_x_164:
[----:B-1----:R-:W-:-:S07]  /*4d60*/  MOV R0, UR6 ;  /* 0x0000000600007c02 */ /* 0x002fce0008000f00 */
.L_x_97:
[----:B-1----:R-:W-:-:S04]  /*4d70*/  SHF.L.U32 R3, R31, 0x1f, RZ ;  /* 0x0000001f1f037819 */ /* 0x002fc800000006ff */
[----:B------:R1:W4:Y:S03]  /*4d80*/  SYNCS.PHASECHK.TRANS64.TRYWAIT P0, [R0+URZ+0x68], R3 ;  /* 0x00006803000075a7 */ /* 0x00032600080011ff */
[----:B----4-:R-:W-:Y:S05]  /*4d90*/  @!P0 NANOSLEEP.SYNCS 0x989680 ;  /* 0x009896800000895d */ /* 0x010fea0003900000 */
[----:B------:R-:W4:Y:S02]  /*4da0*/  @!P0 SYNCS.PHASECHK.TRANS64 P0, [R0+URZ+0x68], R3 ;  /* 0x00006803000085a7 */ /* 0x000f2400080010ff */
[----:B--2-4-:R-:W-:Y:S05]  /*4db0*/  @P0 EXIT ;  /* 0x000000000000094d */ /* 0x014fea0003800000 */
[----:B------:R-:W-:Y:S05]  /*4dc0*/  BRA `(.L_x_97) ;  /* 0xfffffffc00e87947 */ /* 0x000fea000383ffff */
.L_x_86:
[----:B------:R-:W-:-:S06]  /*4dd0*/  UISETP.GE.AND UP1, UPT, UR10, 0x4, UPT ;  /* 0x000000040a00788c */ /* 0x000fcc000bf26270 */
[----:B------:R-:W-:-:S13]  /*4de0*/  PLOP3.LUT P0, PT, PT, PT, UP1, 0x80, 0x8 ;  /* 0x000000000008781c */ /* 0x000fda0003f0f018 */
[----:B------:R-:W-:Y:S05]  /*4df0*/  @!P0 EXIT ;  /* 0x000000000000894d */ /* 0x000fea0003800000 */
[----:B------:R-:W-:Y:S01]  /*4e00*/  BAR.SYNC.DEFER_BLOCKING 0x6, 0xa0 ;  /* 0x0182800000007b1d */ /* 0x000fe20000010000 */
[C---:B------:R-:W-:Y:S01]  /*4e10*/  IMAD.SHL.U32 R3, R189.reuse, 0x40, RZ ;  /* 0x00000040bd037824 */ /* 0x040fe200078e00ff */
[C---:B------:R-:W-:Y:S01]  /*4e20*/  LOP3.LUT R193, R189.reuse, 0x60, RZ, 0xc0, !PT ;  /* 0x00000060bdc17812 */ /* 0x040fe200078ec0ff */
[C---:B------:R-:W-:Y:S01]  /*4e30*/  IMAD.SHL.U32 R172, R189.reuse, 0x8, RZ ;  /* 0x00000008bdac7824 */ /* 0x040fe200078e00ff */
[C---:B------:R-:W-:Y:S01]  /*4e40*/  LOP3.LUT R191, R189.reuse, 0x2, RZ, 0xc0, !PT ;  /* 0x00000002bdbf7812 */ /* 0x040fe200078ec0ff */
[----:B------:R-:W-:Y:S01]  /*4e50*/  IMAD.U32 R79, R189, 0x10000, RZ ;  /* 0x00010000bd4f7824 */ /* 0x000fe200078e00ff */
[----:B------:R-:W-:Y:S02]  /*4e60*/  UMOV UR49, 0x400 ;  /* 0x0000040000317882 */ /* 0x000fe40000000000 */
[----:B------:R-:W1:Y:S01]  /*4e70*/  LDC R177, c[0x0][0x370] ;  /* 0x0000dc00ffb17b82 */ /* 0x000e620000000800 */
[----:B------:R-:W-:Y:S01]  /*4e80*/  ULEA UR49, UR37, UR49, 0x18 ;  /* 0x0000003125317291 */ /* 0x000fe2000f8ec0ff */
[----:B------:R-:W-:Y:S01]  /*4e90*/  LOP3.LUT R5, R3, 0x180, RZ, 0xc0, !PT ;  /* 0x0000018003057812 */ /* 0x000fe200078ec0ff */
[----:B------:R-:W-:Y:S01]  /*4ea0*/  HFMA2 R196, -RZ, RZ, 0, 0 ;  /* 0x00000000ffc47431 */ /* 0x000fe200000001ff */
[----:B------:R-:W-:Y:S01]  /*4eb0*/  LOP3.LUT R79, R79, 0x600000, RZ, 0xc0, !PT ;  /* 0x006000004f4f7812 */ /* 0x000fe200078ec0ff */
[----:B------:R-:W-:Y:S01]  /*4ec0*/  UIADD3 UR4, UPT, UPT, UR49, 0x4200, URZ ;  /* 0x0000420031047890 */ /* 0x000fe2000fffe0ff */
[----:B------:R-:W-:Y:S01]  /*4ed0*/  LOP3.LUT R172, R5, 0x30, R172, 0xf8, !PT ;  /* 0x0000003005ac7812 */ /* 0x000fe200078ef8ac */
[----:B------:R-:W-:Y:S01]  /*4ee0*/  IMAD.MOV.U32 R76, RZ, RZ, RZ ;  /* 0x000000ffff4c7224 */ /* 0x000fe200078e00ff */
[----:B------:R-:W2:Y:S01]  /*4ef0*/  LDC R74, c[0x0][0xb0c] ;  /* 0x0002c300ff4a7b82 */ /* 0x000ea20000000800 */
[----:B------:R-:W-:-:S02]  /*4f00*/  LOP3.LUT R189, R189, 0x4, RZ, 0xc0, !PT ;  /* 0x00000004bdbd7812 */ /* 0x000fc400078ec0ff */
[----:B------:R-:W-:Y:S02]  /*4f10*/  CS2R R182, SRZ ;  /* 0x0000000000b67805 */ /* 0x000fe4000001ff00 */
[----:B------:R-:W-:Y:S02]  /*4f20*/  LOP3.LUT R172, R172, 0x1e40, R3, 0xf8, !PT ;  /* 0x00001e40acac7812 */ /* 0x000fe400078ef803 */
[----:B------:R-:W-:Y:S02]  /*4f30*/  CS2R R180, SRZ ;  /* 0x0000000000b47805 */ /* 0x000fe4000001ff00 */
[----:B------:R-:W-:Y:S01]  /*4f40*/  IADD3 R188, PT, PT, -R189, 0x2, RZ ;  /* 0x00000002bdbc7810 */ /* 0x000fe20007ffe1ff */
[----:B------:R-:W-:Y:S01]  /*4f50*/  IMAD.MOV R176, RZ, RZ, -R191 ;  /* 0x000000ffffb07224 */ /* 0x000fe200078e0abf */
[----:B------:R-:W-:Y:S01]  /*4f60*/  MOV R192, UR4 ;  /* 0x0000000400c07c02 */ /* 0x000fe20008000f00 */
[----:B------:R-:W3:Y:S01]  /*4f70*/  LDC R174, c[0x0][0xb20] ;  /* 0x0002c800ffae7b82 */ /* 0x000ee20000000800 */
[----:B------:R-:W4:Y:S01]  /*4f80*/  LDS R0, [UR49+0x130] ;  /* 0x00013031ff007984 */ /* 0x000f220008000800 */
[----:B------:R-:W-:Y:S01]  /*4f90*/  VIADD R190, R172, UR49 ;  /* 0x00000031acbe7c36 */ /* 0x000fe20008000000 */
[----:B------:R-:W1:Y:S01]  /*4fa0*/  LDCU.64 UR52, c[0x0][0x348] ;  /* 0x00006900ff3477ac */ /* 0x000e620008000a00 */
[----:B------:R-:W-:-:S02]  /*4fb0*/  IMAD.MOV R175, RZ, RZ, -R189 ;  /* 0x000000ffffaf7224 */ /* 0x000fc400078e0abd */
[----:B------:R-:W-:Y:S01]  /*4fc0*/  VIADD R190, R190, 0x200 ;  /* 0x00000200bebe7836 */ /* 0x000fe20000000000 */
[----:B------:R-:W1:Y:S01]  /*4fd0*/  LDCU.64 UR38, c[0x0][0x888] ;  /* 0x00011100ff2677ac */ /* 0x000e620008000a00 */
[----:B------:R-:W1:Y:S01]  /*4fe0*/  LDC R73, c[0x0][0xb30] ;  /* 0x0002cc00ff497b82 */ /* 0x000e620000000800 */
[----:B------:R-:W1:Y:S01]  /*4ff0*/  LDCU.64 UR44, c[0x0][0x890] ;  /* 0x00011200ff2c77ac */ /* 0x000e620008000a00 */
[----:B------:R-:W-:-:S06]  /*5000*/  UIADD3 UR48, UPT, UPT, UR49, 0x200, URZ ;  /* 0x0000020031307890 */ /* 0x000fcc000fffe0ff */
[----:B------:R-:W1:Y:S08]  /*5010*/  LDC.64 R168, c[0x0][0xb10] ;  /* 0x0002c400ffa87b82 */ /* 0x000e700000000a00 */
[----:B------:R-:W1:Y:S08]  /*5020*/  LDC.64 R70, c[0x0][0xb18] ;  /* 0x0002c600ff467b82 */ /* 0x000e700000000a00 */
[----:B------:R-:W1:Y:S08]  /*5030*/  LDC.64 R68, c[0x0][0xb28] ;  /* 0x0002ca00ff447b82 */ /* 0x000e700000000a00 */
[----:B------:R-:W1:Y:S01]  /*5040*/  LDC.64 R166, c[0x0][0x8b0] ;  /* 0x00022c00ffa67b82 */ /* 0x000e620000000a00 */
[----:B----4-:R-:W-:-:S07]  /*5050*/  IMAD.IADD R79, R0, 0x1, R79 ;  /* 0x00000001004f7824 */ /* 0x010fce00078e024f */
[----:B------:R-:W4:Y:S08]  /*5060*/  LDC.64 R164, c[0x0][0x8a8] ;  /* 0x00022a00ffa47b82 */ /* 0x000f300000000a00 */
[----:B--23--:R-:W1:Y:S02]  /*5070*/  LDC R178, c[0x0][0x374] ;  /* 0x0000dd00ffb27b82 */ /* 0x00ce640000000800 */
.L_x_124:
[----:B------:R-:W-:Y:S02]  /*5080*/  LEA R0, R196, UR49, 0x3 ;  /* 0x00000031c4007c11 */ /* 0x000fe4000f8e18ff */
[----:B------:R-:W-:Y:S02]  /*5090*/  SHF.L.U32 R3, R182, 0x1f, RZ ;  /* 0x0000001fb6037819 */ /* 0x000fe400000006ff */
[----:B-1----:R-:W-:Y:S02]  /*50a0*/  LEA R16, R196, UR49, 0x4 ;  /* 0x00000031c4107c11 */ /* 0x002fe4000f8e20ff */
[----:B------:R-:W2:Y:S02]  /*50b0*/  SYNCS.PHASECHK.TRANS64.TRYWAIT P0, [R0+URZ+0x80], R3 ;  /* 0x00008003000075a7 */ /* 0x000ea400080011ff */
[----:B--2---:R-:W-:Y:S05]  /*50c0*/  @!P0 BRA `(.L_x_98) ;  /* 0x0000004000a88947 */ /* 0x004fea0003800000 */
.L_x_165:
[----:B------:R-:W3:Y:S01]  /*50d0*/  LDC.64 R12, c[0x0][0xb10] ;  /* 0x0002c400ff0c7b82 */ /* 0x000ee20000000a00 */
[----:B------:R-:W4:Y:S01]  /*50e0*/  LDS.128 R16, [R16+0x110] ;  /* 0x0001100010107984 */ /* 0x000f220000000c00 */
[----:B-1----:R-:W-:Y:S01]  /*50f0*/  ISETP.NE.AND P1, PT, R73, 0x1, PT ;  /* 0x000000014900780c */ /* 0x002fe20003f25270 */
[----:B--2---:R-:W-:Y:S01]  /*5100*/  VIADD R0, R0, 0x90 ;  /* 0x0000009000007836 */ /* 0x004fe20000000000 */
[----:B------:R-:W-:Y:S04]  /*5110*/  ISETP.GE.AND P0, PT, R72, 0x1, PT ;  /* 0x000000014800780c */ /* 0x000fe80003f06270 */
[----:B------:R-:W1:Y:S01]  /*5120*/  LDC.64 R10, c[0x0][0xb18] ;  /* 0x0002c600ff0a7b82 */ /* 0x000e620000000a00 */
[----:B------:R-:W-:Y:S01]  /*5130*/  PRMT R0, RZ, 0x654, R0 ;  /* 0x00000654ff007816 */ /* 0x000fe20000000000 */
[----:B------:R-:W-:Y:S01]  /*5140*/  @!PT LDS RZ, [RZ] ;  /* 0x00000000fffff984 */ /* 0x000fe20000000800 */
[----:B------:R-:W-:Y:S01]  /*5150*/  @!PT LDS RZ, [RZ] ;  /* 0x00000000fffff984 */ /* 0x000fe20000000800 */
[----:B------:R-:W-:Y:S01]  /*5160*/  @!PT LDS RZ, [RZ] ;  /* 0x00000000fffff984 */ /* 0x000fe20000000800 */
[----:B------:R-:W-:Y:S01]  /*5170*/  @!PT LDS RZ, [RZ] ;  /* 0x00000000fffff984 */ /* 0x000fe20000000800 */
[----:B------:R2:W-:Y:S06]  /*5180*/  MEMBAR.ALL.CTA ;  /* 0x0000000000007992 */ /* 0x0005ec0000008000 */
[----:B--2---:R-:W2:Y:S01]  /*5190*/  FENCE.VIEW.ASYNC.S ;  /* 0x00000000000073c6 */ /* 0x004ea20000000000 */
[----:B------:R-:W1:Y:S08]  /*51a0*/  @!P1 LDC R14, c[0x0][0xb20] ;  /* 0x0002c800ff0e9b82 */ /* 0x000e700000000800 */
[----:B------:R-:W1:Y:S01]  /*51b0*/  @!P1 LDC R9, c[0x0][0xb0c] ;  /* 0x0002c300ff099b82 */ /* 0x000e620000000800 */
[----:B--2---:R2:W-:Y:S01]  /*51c0*/  SYNCS.ARRIVE.TRANS64.RED.A1T0 RZ, [R0+URZ], RZ ;  /* 0x000000ff00ff79a7 */ /* 0x0045e200081004ff */
[----:B----4-:R-:W-:Y:S04]  /*51d0*/  LOP3.LUT P4, RZ, R18, 0x1, RZ, 0xc0, !PT ;  /* 0x0000000112ff7812 */ /* 0x010fe8000788c0ff */
[----:B------:R-:W-:Y:S09]  /*51e0*/  P2R R194, PR, RZ, 0x10 ;  /* 0x00000010ffc27803 */ /* 0x000ff20000000000 */
[----:B------:R-:W-:Y:S02]  /*51f0*/  @P4 MOV R77, R16 ;  /* 0x00000010004d4202 */ /* 0x000fe40000000f00 */
[----:B------:R-:W-:Y:S01]  /*5200*/  @P4 LOP3.LUT R75, R17, 0xffff, RZ, 0xc0, !PT ;  /* 0x0000ffff114b4812 */ /* 0x000fe200078ec0ff */
[----:B--23--:R-:W-:Y:S06]  /*5210*/  @!P0 BRA `(.L_x_99) ;  /* 0x0000000000a48947 */ /* 0x00cfec0003800000 */
[----:B------:R-:W-:Y:S01]  /*5220*/  IMAD.HI.U32 R23, R178, R71, RZ ;  /* 0x00000047b2177227 */ /* 0x000fe200078e00ff */
[----:B------:R-:W-:Y:S02]  /*5230*/  ISETP.NE.AND P0, PT, R70, 0x1, PT ;  /* 0x000000014600780c */ /* 0x000fe40003f05270 */
[----:B------:R-:W-:Y:S01]  /*5240*/  ISETP.NE.AND P2, PT, R72, 0x1, PT ;  /* 0x000000014800780c */ /* 0x000fe20003f45270 */
[----:B------:R-:W-:Y:S01]  /*5250*/  IMAD.HI.U32 R22, R177, R168, RZ ;  /* 0x000000a8b1167227 */ /* 0x000fe200078e00ff */
[----:B------:R-:W-:Y:S02]  /*5260*/  SHF.R.U32.HI R23, RZ, R174, R23 ;  /* 0x000000aeff177219 */ /* 0x000fe40000011617 */
[----:B------:R-:W-:Y:S01]  /*5270*/  ISETP.NE.AND P3, PT, R74, 0x1, PT ;  /* 0x000000014a00780c */ /* 0x000fe20003f65270 */
[----:B------:R-:W-:Y:S01]  /*5280*/  IMAD.HI.U32 R26, R77, R168, RZ ;  /* 0x000000a84d1a7227 */ /* 0x000fe200078e00ff */
[----:B------:R-:W-:Y:S02]  /*5290*/  SHF.R.U32.HI R22, RZ, R169, R22 ;  /* 0x000000a9ff167219 */ /* 0x000fe40000011616 */
[----:B------:R-:W-:Y:S01]  /*52a0*/  SEL R3, R178, R23, !P0 ;  /* 0x00000017b2037207 */ /* 0x000fe20004000000 */
[----:B------:R-:W-:Y:S01]  /*52b0*/  IMAD.HI.U32 R23, R75, R71, RZ ;  /* 0x000000474b177227 */ /* 0x000fe200078e00ff */
[----:B------:R-:W-:Y:S02]  /*52c0*/  SEL R7, R177, R22, !P3 ;  /* 0x00000016b1077207 */ /* 0x000fe40005800000 */
[----:B------:R-:W-:Y:S01]  /*52d0*/  SHF.R.U32.HI R26, RZ, R169, R26 ;  /* 0x000000a9ff1a7219 */ /* 0x000fe2000001161a */
[-C--:B------:R-:W-:Y:S04]  /*52e0*/  IMAD.HI.U32 R22, R3, R68.reuse, RZ ;  /* 0x0000004403167227 */ /* 0x080fe800078e00ff */
[----:B------:R-:W-:Y:S01]  /*52f0*/  IMAD.HI.U32 R24, R7, R68, RZ ;  /* 0x0000004407187227 */ /* 0x000fe200078e00ff */
[-C--:B------:R-:W-:Y:S02]  /*5300*/  @P2 SHF.R.U32.HI R3, RZ, R69.reuse, R22 ;  /* 0x00000045ff032219 */ /* 0x080fe40000011616 */
[----:B------:R-:W-:Y:S02]  /*5310*/  SHF.R.U32.HI R22, RZ, R174, R23 ;  /* 0x000000aeff167219 */ /* 0x000fe40000011617 */
[----:B------:R-:W-:Y:S01]  /*5320*/  @P2 SHF.R.U32.HI R7, RZ, R69, R24 ;  /* 0x00000045ff072219 */ /* 0x000fe20000011618 */
[C---:B------:R-:W-:Y:S01]  /*5330*/  IMAD R2, R72.reuse, R3, RZ ;  /* 0x0000000348027224 */ /* 0x040fe200078e02ff */
[----:B------:R-:W-:Y:S02]  /*5340*/  SEL R5, R75, R22, !P0 ;  /* 0x000000164b057207 */ /* 0x000fe40004000000 */
[----:B------:R-:W-:Y:S01]  /*5350*/  SEL R3, R77, R26, !P3 ;  /* 0x0000001a4d037207 */ /* 0x000fe20005800000 */
[----:B------:R-:W-:Y:S01]  /*5360*/  IMAD R4, R72, R7, RZ ;  /* 0x0000000748047224 */ /* 0x000fe200078e02ff */
[C---:B------:R-:W-:Y:S01]  /*5370*/  ISETP.GE.AND P0, PT, R5.reuse, R2, PT ;  /* 0x000000020500720c */ /* 0x040fe20003f06270 */
[----:B------:R-:W-:Y:S03]  /*5380*/  IMAD.HI.U32 R6, R5, R68, RZ ;  /* 0x0000004405067227 */ /* 0x000fe600078e00ff */
[----:B------:R-:W-:Y:S01]  /*5390*/  ISETP.GE.OR P0, PT, R3, R4, P0 ;  /* 0x000000040300720c */ /* 0x000fe20000706670 */
[----:B------:R-:W-:Y:S01]  /*53a0*/  IMAD.MOV R4, RZ, RZ, -R3 ;  /* 0x000000ffff047224 */ /* 0x000fe200078e0a03 */
[-C--:B------:R-:W-:Y:S03]  /*53b0*/  SHF.R.U32.HI R6, RZ, R69.reuse, R6 ;  /* 0x00000045ff067219 */ /* 0x080fe60000011606 */
[----:B------:R-:W-:Y:S01]  /*53c0*/  IMAD R77, R74, R4, R77 ;  /* 0x000000044a4d7224 */ /* 0x000fe200078e024d */
[----:B------:R-:W-:Y:S05]  /*53d0*/  SEL R15, R5, R6, !P2 ;  /* 0x00000006050f7207 */ /* 0x000fea0005000000 */
[----:B------:R-:W-:Y:S02]  /*53e0*/  IMAD.MOV R6, RZ, RZ, -R15 ;  /* 0x000000ffff067224 */ /* 0x000fe400078e0a0f */
[C---:B------:R-:W-:Y:S04]  /*53f0*/  @!P0 IMAD.HI.U32 R2, R3.reuse, R68, RZ ;  /* 0x0000004403028227 */ /* 0x040fe800078e00ff */
[----:B------:R-:W-:Y:S01]  /*5400*/  IMAD R6, R72, R6, R5 ;  /* 0x0000000648067224 */ /* 0x000fe200078e0205 */
[----:B------:R-:W-:Y:S04]  /*5410*/  @!P0 SHF.R.U32.HI R2, RZ, R69, R2 ;  /* 0x00000045ff028219 */ /* 0x000fe80000011602 */
[----:B------:R-:W-:Y:S02]  /*5420*/  @!P0 SEL R0, R3, R2, !P2 ;  /* 0x0000000203008207 */ /* 0x000fe40005000000 */
[----:B------:R-:W-:Y:S02]  /*5430*/  IADD3 R2, PT, PT, -R5, RZ, RZ ;  /* 0x000000ff05027210 */ /* 0x000fe40007ffe1ff */
[----:B------:R-:W-:Y:S01]  /*5440*/  @!P0 IADD3 R8, PT, PT, R15, -R0, RZ ;  /* 0x800000000f088210 */ /* 0x000fe20007ffe0ff */
[----:B------:R-:W-:Y:S02]  /*5450*/  @!P0 IMAD R0, R7, R6, R0 ;  /* 0x0000000607008224 */ /* 0x000fe400078e0200 */
[----:B------:R-:W-:Y:S02]  /*5460*/  IMAD R75, R70, R2, R75 ;  /* 0x00000002464b7224 */ /* 0x000fe400078e024b */
[----:B------:R-:W-:Y:S02]  /*5470*/  @!P0 IMAD R5, R8, R72, R3 ;  /* 0x0000004808058224 */ /* 0x000fe400078e0203 */
[----:B------:R-:W-:Y:S04]  /*5480*/  @!P0 IMAD.MOV.U32 R3, RZ, RZ, R0 ;  /* 0x000000ffff038224 */ /* 0x000fe800078e0000 */
[----:B------:R-:W-:Y:S02]  /*5490*/  IMAD R77, R3, R74, R77 ;  /* 0x0000004a034d7224 */ /* 0x000fe400078e024d */
[----:B------:R-:W-:Y:S07]  /*54a0*/  IMAD R75, R5, R70, R75 ;  /* 0x00000046054b7224 */ /* 0x000fee00078e024b */
.L_x_99:
[----:B-1----:R-:W-:Y:S01]  /*54b0*/  @!P1 ISETP.NE.AND P0, PT, R10, 0x1, PT ;  /* 0x000000010a00980c */ /* 0x002fe20003f05270 */
[----:B------:R-:W-:Y:S01]  /*54c0*/  @!P1 IMAD.HI.U32 R0, R77, R12, RZ ;  /* 0x0000000c4d009227 */ /* 0x000fe200078e00ff */
[----:B------:R-:W-:Y:S01]  /*54d0*/  @!P1 ISETP.NE.AND P2, PT, R9, 0x1, PT ;  /* 0x000000010900980c */ /* 0x000fe20003f45270 */
[----:B------:R-:W-:Y:S01]  /*54e0*/  ULOP3.LUT UP0, URZ, UR48, 0x1b0, URZ, 0xc0, !UPT ;  /* 0x000001b030ff7892 */ /* 0x000fe2000f80c0ff */
[----:B------:R-:W-:Y:S01]  /*54f0*/  R2UR UR42, R21 ;  /* 0x00000000152a72ca */ /* 0x000fe200000e0000 */
[----:B------:R-:W-:Y:S01]  /*5500*/  @!P1 IMAD.HI.U32 R3, R75, R11, RZ ;  /* 0x0000000b4b039227 */ /* 0x000fe200078e00ff */
[----:B------:R-:W-:Y:S02]  /*5510*/  @!P1 SHF.R.U32.HI R0, RZ, R13, R0 ;  /* 0x0000000dff009219 */ /* 0x000fe40000011600 */
[----:B------:R-:W-:Y:S01]  /*5520*/  R2UR UR41, R20 ;  /* 0x00000000142972ca */ /* 0x000fe200000e0000 */
[----:B------:R-:W-:Y:S01]  /*5530*/  VIADD R196, R196, 0x1 ;  /* 0x00000001c4c47836 */ /* 0x000fe20000000000 */
[----:B------:R-:W-:Y:S02]  /*5540*/  @!P1 SHF.R.U32.HI R2, RZ, R14, R3 ;  /* 0x0000000eff029219 */ /* 0x000fe40000011603 */
[----:B------:R-:W-:Y:S02]  /*5550*/  @!P1 SEL R3, R77, R0, !P2 ;  /* 0x000000004d039207 */ /* 0x000fe40005000000 */
[----:B------:R-:W-:Y:S02]  /*5560*/  @!P1 SEL R2, R75, R2, !P0 ;  /* 0x000000024b029207 */ /* 0x000fe40004000000 */
[----:B------:R-:W-:Y:S01]  /*5570*/  @P4 SHF.R.U32.HI R179, RZ, 0x10, R17 ;  /* 0x00000010ffb34819 */ /* 0x000fe20000011611 */
[----:B------:R-:W-:Y:S02]  /*5580*/  USHF.L.U32 UR42, UR42, 0x7, URZ ;  /* 0x000000072a2a7899 */ /* 0x000fe400080006ff */
[----:B------:R-:W-:Y:S02]  /*5590*/  @!P1 IMAD.IADD R0, R2, 0x1, -R3 ;  /* 0x0000000102009824 */ /* 0x000fe400078e0a03 */
[----:B------:R-:W-:Y:S01]  /*55a0*/  @!P1 IMAD.IADD R2, R3, 0x1, -R2 ;  /* 0x0000000103029824 */ /* 0x000fe200078e0a02 */
[----:B------:R-:W-:Y:S01]  /*55b0*/  USHF.L.U32 UR41, UR41, 0x7, URZ ;  /* 0x0000000729297899 */ /* 0x000fe200080006ff */
[----:B------:R-:W-:Y:S02]  /*55c0*/  @!P1 IMAD R77, R0, R9, R77 ;  /* 0x00000009004d9224 */ /* 0x000fe400078e024d */
[----:B------:R-:W-:Y:S01]  /*55d0*/  @!P1 IMAD R75, R2, R10, R75 ;  /* 0x0000000a024b9224 */ /* 0x000fe200078e024b */
[----:B------:R-:W-:Y:S08]  /*55e0*/  BRA.U !UP0, `(.L_x_100) ;  /* 0x0000000108407547 */ /* 0x000ff0000b800000 */
[----:B------:R-:W1:Y:S01]  /*55f0*/  LDCU.64 UR8, c[0x4][0x80] ;  /* 0x01001000ff0877ac */ /* 0x000e620008000a00 */
[----:B------:R-:W-:Y:S01]  /*5600*/  MOV R3, 0x0 ;  /* 0x0000000000037802 */ /* 0x000fe20000000f00 */
[----:B------:R-:W-:Y:S02]  /*5610*/  HFMA2 R12, -RZ, RZ, 0, 5.9604644775390625e-08 ;  /* 0x00000001ff0c7431 */ /* 0x000fe400000001ff */
[----:B------:R-:W-:Y:S02]  /*5620*/  IMAD.MOV.U32 R8, RZ, RZ, 0x70 ;  /* 0x00000070ff087424 */ /* 0x000fe400078e00ff */
[----:B------:R-:W-:Y:S01]  /*5630*/  IMAD.MOV.U32 R13, RZ, RZ, RZ ;  /* 0x000000ffff0d7224 */ /* 0x000fe200078e00ff */
[----:B------:R-:W2:Y:S01]  /*5640*/  LDCU.64 UR6, c[0x4][0x88] ;  /* 0x01001100ff0677ac */ /* 0x000ea20008000a00 */
[----:B------:R-:W3:Y:S01]  /*5650*/  LDC.64 R2, c[0x4][R3] ;  /* 0x0100000003027b82 */ /* 0x000ee20000000a00 */
[----:B------:R-:W4:Y:S01]  /*5660*/  LDCU.64 UR4, c[0x4][0x8] ;  /* 0x01000100ff0477ac */ /* 0x000f220008000a00 */
[----:B-1----:R-:W-:Y:S01]  /*5670*/  MOV R5, UR9 ;  /* 0x0000000900057c02 */ /* 0x002fe20008000f00 */
[----:B------:R-:W-:Y:S01]  /*5680*/  IMAD.U32 R4, RZ, RZ, UR8 ;  /* 0x00000008ff047e24 */ /* 0x000fe2000f8e00ff */
[----:B--2---:R-:W-:Y:S01]  /*5690*/  MOV R7, UR7 ;  /* 0x0000000700077c02 */ /* 0x004fe20008000f00 */
[----:B------:R-:W-:Y:S01]  /*56a0*/  IMAD.U32 R6, RZ, RZ, UR6 ;  /* 0x00000006ff067e24 */ /* 0x000fe2000f8e00ff */
[----:B----4-:R-:W-:Y:S01]  /*56b0*/  MOV R11, UR5 ;  /* 0x00000005000b7c02 */ /* 0x010fe20008000f00 */
[----:B------:R-:W-:Y:S02]  /*56c0*/  IMAD.U32 R10, RZ, RZ, UR4 ;  /* 0x00000004ff0a7e24 */ /* 0x000fe4000f8e00ff */
[----:B------:R-:W-:Y:S07]  /*56d0*/  LEPC R20, `(.L_x_100) ;  /* 0x000000001014794e */ /* 0x000fee0000000000 */
[----:B---3-5:R-:W-:Y:S05]  /*56e0*/  CALL.ABS.NOINC R2 ;  /* 0x0000000002007343 */ /* 0x028fea0003c00000 */
.L_x_100:
[----:B------:R-:W-:Y:S01]  /*56f0*/  LOP3.LUT P0, RZ, R192, 0x1b0, RZ, 0xc0, !PT ;  /* 0x000001b0c0ff7812 */ /* 0x000fe2000780c0ff */
[----:B------:R-:W-:Y:S11]  /*5700*/  BSSY.RECONVERGENT B6, `(.L_x_101) ;  /* 0x0000013000067945 */ /* 0x000ff60003800200 */
[----:B------:R-:W-:Y:S01]  /*5710*/  @!UPT UIADD3 URZ, UPT, UPT, URZ, URZ, URZ ;  /* 0x000000fffffff290 */ /* 0x000fe2000fffe0ff */
[----:B------:R-:W-:Y:S05]  /*5720*/  @!P0 BRA `(.L_x_102) ;  /* 0x0000000000408947 */ /* 0x000fea0003800000 */
        /* <DEDUP_REMOVED lines=16> */
.L_x_102:
[----:B------:R-:W-:Y:S05]  /*5830*/  BSYNC.RECONVERGENT B6 ;  /* 0x0000000000067941 */ /* 0x000fea0003800200 */
.L_x_101:
[----:B------:R-:W-:Y:S01]  /*5840*/  ISETP.NE.U32.AND P4, PT, R166, RZ, PT ;  /* 0x000000ffa600720c */ /* 0x000fe20003f85070 */
[----:B------:R-:W-:Y:S01]  /*5850*/  UISETP.NE.AND UP2, UPT, UR50, URZ, UPT ;  /* 0x000000ff3200728c */ /* 0x000fe2000bf45270 */
[----:B------:R-:W-:Y:S01]  /*5860*/  ISETP.NE.U32.AND P2, PT, RZ, UR38, PT ;  /* 0x00000026ff007c0c */ /* 0x000fe2000bf45070 */
[----:B------:R-:W-:Y:S01]  /*5870*/  UISETP.NE.U32.AND UP1, UPT, UR44, URZ, UPT ;  /* 0x000000ff2c00728c */ /* 0x000fe2000bf25070 */
[----:B------:R-:W-:Y:S01]  /*5880*/  ISETP.NE.AND.EX P4, PT, R167, RZ, PT, P4 ;  /* 0x000000ffa700720c */ /* 0x000fe20003f85340 */
[----:B------:R-:W-:Y:S01]  /*5890*/  UPLOP3.LUT UP0, UPT, UPT, UPT, UPT, 0x40, 0x4 ;  /* 0x000000000004789c */ /* 0x000fe20003f0e870 */
[----:B------:R-:W-:Y:S01]  /*58a0*/  ISETP.NE.AND.EX P2, PT, RZ, UR39, PT, P2 ;  /* 0x00000027ff007c0c */ /* 0x000fe2000bf45320 */
[----:B------:R-:W-:Y:S01]  /*58b0*/  UISETP.NE.AND.EX UP1, UPT, UR45, URZ, UPT, UP1 ;  /* 0x000000ff2d00728c */ /* 0x000fe2000bf25310 */
[----:B------:R-:W-:Y:S04]  /*58c0*/  PLOP3.LUT P1, PT, PT, PT, UP2, 0x80, 0x8 ;  /* 0x000000000008781c */ /* 0x000fe80003f2f028 */
[----:B------:R-:W-:Y:S06]  /*58d0*/  @UP2 UPLOP3.LUT UP0, UPT, UPT, UPT, UP1, 0x80, 0x8 ;  /* 0x000000000008289c */ /* 0x000fec0003f0f010 */
[----:B------:R-:W-:Y:S01]  /*58e0*/  PLOP3.LUT P0, PT, PT, PT, UP0, 0x80, 0x8 ;  /* 0x000000000008781c */ /* 0x000fe20003f0f008 */
[----:B------:R-:W-:Y:S01]  /*58f0*/  @!UPT UIADD3 URZ, UPT, UPT, URZ, URZ, URZ ;  /* 0x000000fffffff290 */ /* 0x000fe2000fffe0ff */
[----:B------:R-:W-:Y:S11]  /*5900*/  BRA.U !UP1, `(.L_x_103) ;  /* 0x0000000109387547 */ /* 0x000ff6000b800000 */
[----:B------:R-:W-:Y:S01]  /*5910*/  UISETP.NE.U32.AND UP0, UPT, UR38, URZ, UPT ;  /* 0x000000ff2600728c */ /* 0x000fe2000bf05070 */
[----:B------:R-:W-:Y:S02]  /*5920*/  HFMA2 R0, -RZ, RZ, 0, 5.9604644775390625e-08 ;  /* 0x00000001ff007431 */ /* 0x000fe400000001ff */
[----:B------:R-:W-:Y:S01]  /*5930*/  IMAD.MOV.U32 R171, RZ, RZ, 0x1 ;  /* 0x00000001ffab7424 */ /* 0x000fe200078e00ff */
[----:B------:R-:W-:Y:S06]  /*5940*/  UISETP.NE.AND.EX UP0, UPT, UR39, URZ, UPT, UP0 ;  /* 0x000000ff2700728c */ /* 0x000fec000bf05300 */
[----:B------:R-:W-:Y:S05]  /*5950*/  PLOP3.LUT P3, PT, PT, PT, UP0, 0x80, 0x8 ;  /* 0x000000000008781c */ /* 0x000fea0003f6f008 */
[----:B------:R-:W1:Y:S01]  /*5960*/  @UP0 LDCU.64 UR6, c[0x0][0x888] ;  /* 0x00011100ff0607ac */ /* 0x000e620008000a00 */
[----:B------:R-:W-:Y:S07]  /*5970*/  @UP0 UIMAD UR4, UR36, UR44, URZ ;  /* 0x0000002c240402a4 */ /* 0x000fee000f8e02ff */
[----:B------:R-:W-:Y:S01]  /*5980*/  @!P3 PRMT R171, R0, 0x7610, R171 ;  /* 0x0000761000abb816 */ /* 0x000fe200000000ab */
[----:B-1----:R-:W-:Y:S03]  /*5990*/  @UP0 UIMAD.WIDE UR6, UR4, 0x4, UR6 ;  /* 0x00000004040608a5 */ /* 0x002fe6000f8e0206 */
[----:B------:R-:W1:Y:S03]  /*59a0*/  @!UP0 LDCU UR4, c[0x0][0x880] ;  /* 0x00011000ff0487ac */ /* 0x000e660008000800 */
[----:B------:R-:W-:Y:S01]  /*59b0*/  IMAD.U32 R2, RZ, RZ, UR6 ;  /* 0x00000006ff027e24 */ /* 0x000fe2000f8e00ff */
[----:B------:R-:W-:Y:S05]  /*59c0*/  MOV R3, UR7 ;  /* 0x0000000700037c02 */ /* 0x000fea0008000f00 */
[----:B-----5:R2:W5:Y:S02]  /*59d0*/  @P3 LDG.E R81, desc[UR46][R2.64] ;  /* 0x0000002e02513981 */ /* 0x020564000c1e1900 */
[----:B-12---:R-:W-:Y:S02]  /*59e0*/  @!P3 IMAD.U32 R81, RZ, RZ, UR4 ;  /* 0x00000004ff51be24 */ /* 0x006fe4000f8e00ff */
.L_x_103:
[----:B------:R-:W-:Y:S05]  /*59f0*/  @!P4 BRA `(.L_x_104) ;  /* 0x000000000020c947 */ /* 0x000fea0003800000 */
[----:B------:R-:W-:Y:S04]  /*5a00*/  ISETP.NE.U32.AND P3, PT, R164, RZ, PT ;  /* 0x000000ffa400720c */ /* 0x000fe80003f65070 */
[----:B------:R-:W-:Y:S11]  /*5a10*/  ISETP.NE.AND.EX P3, PT, R165, RZ, PT, P3 ;  /* 0x000000ffa500720c */ /* 0x000ff60003f65330 */
[----:B------:R-:W-:Y:S02]  /*5a20*/  @!UPT UIADD3 URZ, UPT, UPT, URZ, URZ, URZ ;  /* 0x000000fffffff290 */ /* 0x000fe4000fffe0ff */
[----:B------:R-:W1:Y:S01]  /*5a30*/  @P3 LDC.64 R2, c[0x0][0x8a8] ;  /* 0x00022a00ff023b82 */ /* 0x000e620000000a00 */
[----:B------:R-:W-:Y:S04]  /*5a40*/  @P3 IMAD R0, R166, UR36, RZ ;  /* 0x00000024a6003c24 */ /* 0x000fe8000f8e02ff */
[----:B-1----:R-:W-:Y:S05]  /*5a50*/  @P3 IMAD.WIDE R2, R0, 0x4, R2 ;  /* 0x0000000400023825 */ /* 0x002fea00078e0202 */
[----:B-----5:R1:W5:Y:S02]  /*5a60*/  @P3 LDG.E R78, desc[UR46][R2.64] ;  /* 0x0000002e024e3981 */ /* 0x020364000c1e1900 */
[----:B-1----:R-:W2:Y:S02]  /*5a70*/  @!P3 LDC R78, c[0x0][0x8a0] ;  /* 0x00022800ff4ebb82 */ /* 0x002ea40000000800 */
.L_x_104:
[----:B-----5:R-:W-:Y:S01]  /*5a80*/  FSETP.NEU.AND P4, PT, R81, RZ, PT ;  /* 0x000000ff5100720b */ /* 0x020fe20003f8d000 */
[----:B------:R-:W-:Y:S01]  /*5a90*/  BSSY B1, `(.L_x_105) ;  /* 0x0000047000017945 */ /* 0x000fe20003800000 */
[----:B------:R-:W-:Y:S01]  /*5aa0*/  SEL R5, RZ, 0xffffffff, P2 ;  /* 0xffffffffff057807 */ /* 0x000fe20001000000 */
[----:B------:R-:W-:Y:S01]  /*5ab0*/  IMAD.MOV.U32 R208, RZ, RZ, 0x1 ;  /* 0x00000001ffd07424 */ /* 0x000fe200078e00ff */
[----:B------:R-:W-:Y:S01]  /*5ac0*/  LOP3.LUT P3, RZ, R171, 0xff, RZ, 0xc0, !PT ;  /* 0x000000ffabff7812 */ /* 0x000fe2000786c0ff */
[C---:B------:R-:W-:Y:S01]  /*5ad0*/  IMAD R80, R76.reuse, 0x80, R79 ;  /* 0x000000804c507824 */ /* 0x040fe200078e024f */
[----:B------:R-:W-:Y:S02]  /*5ae0*/  @P1 SEL R0, RZ, 0xffffffff, P4 ;  /* 0xffffffffff001807 */ /* 0x000fe40002000000 */
[----:B------:R-:W-:Y:S02]  /*5af0*/  CS2R R162, SRZ ;  /* 0x0000000000a27805 */ /* 0x000fe4000001ff00 */
[----:B------:R-:W-:Y:S02]  /*5b00*/  LEA R3, R181, UR49, 0x3 ;  /* 0x00000031b5037c11 */ /* 0x000fe4000f8e18ff */
[----:B------:R-:W-:Y:S02]  /*5b10*/  CS2R R160, SRZ ;  /* 0x0000000000a07805 */ /* 0x000fe4000001ff00 */
[----:B------:R-:W-:Y:S02]  /*5b20*/  @P0 SEL R0, R5, R0, !P3 ;  /* 0x0000000005000207 */ /* 0x000fe40005800000 */
[----:B------:R-:W-:Y:S02]  /*5b30*/  CS2R R158, SRZ ;  /* 0x00000000009e7805 */ /* 0x000fe4000001ff00 */
[----:B------:R-:W-:Y:S02]  /*5b40*/  LEA R195, R76, UR49, 0x3 ;  /* 0x000000314cc37c11 */ /* 0x000fe4000f8e18ff */
[----:B------:R-:W-:Y:S02]  /*5b50*/  CS2R R156, SRZ ;  /* 0x00000000009c7805 */ /* 0x000fe4000001ff00 */
[----:B------:R-:W-:Y:S02]  /*5b60*/  @P1 LOP3.LUT R0, R0, 0x1, RZ, 0xc0, !PT ;  /* 0x0000000100001812 */ /* 0x000fe400078ec0ff */
[----:B------:R-:W-:Y:S02]  /*5b70*/  CS2R R154, SRZ ;  /* 0x00000000009a7805 */ /* 0x000fe4000001ff00 */
[----:B------:R-:W-:Y:S02]  /*5b80*/  SHF.L.U32 R2, R183, 0x1f, RZ ;  /* 0x0000001fb7027819 */ /* 0x000fe400000006ff */
[----:B------:R-:W-:Y:S02]  /*5b90*/  CS2R R152, SRZ ;  /* 0x0000000000987805 */ /* 0x000fe4000001ff00 */
[----:B------:R-:W-:Y:S02]  /*5ba0*/  ISETP.NE.U32.OR P6, PT, R0, 0x1, !P1 ;  /* 0x000000010000780c */ /* 0x000fe40004fc5470 */
[----:B------:R-:W-:Y:S02]  /*5bb0*/  CS2R R150, SRZ ;  /* 0x0000000000967805 */ /* 0x000fe4000001ff00 */
[----:B------:R-:W-:Y:S02]  /*5bc0*/  PLOP3.LUT P2, PT, PT, PT, UP1, 0x80, 0x8 ;  /* 0x000000000008781c */ /* 0x000fe40003f4f018 */
[----:B------:R-:W-:Y:S02]  /*5bd0*/  CS2R R148, SRZ ;  /* 0x0000000000947805 */ /* 0x000fe4000001ff00 */
[----:B------:R-:W-:Y:S02]  /*5be0*/  SEL R0, RZ, 0xffffffff, P4 ;  /* 0xffffffffff007807 */ /* 0x000fe40002000000 */
[----:B------:R-:W-:Y:S03]  /*5bf0*/  P2R R184, PR, RZ, 0x40 ;  /* 0x00000040ffb87803 */ /* 0x000fe60000000000 */
[----:B------:R-:W-:Y:S04]  /*5c00*/  @P6 SHF.L.U32 R4, R180, 0x1f, RZ ;  /* 0x0000001fb4046819 */ /* 0x000fe800000006ff */
[----:B------:R-:W-:Y:S01]  /*5c10*/  @P2 SEL R0, R5, R0, !P3 ;  /* 0x0000000005002207 */ /* 0x000fe20005800000 */
[----:B------:R-:W1:Y:S03]  /*5c20*/  @P6 SYNCS.PHASECHK.TRANS64.TRYWAIT P1, [R3+URZ+0x50], R4 ;  /* 0x00005004030065a7 */ /* 0x000e6600080211ff */
[----:B------:R-:W-:Y:S04]  /*5c30*/  LOP3.LUT R0, R0, 0x1, RZ, 0xc0, !PT ;  /* 0x0000000100007812 */ /* 0x000fe800078ec0ff */
[----:B------:R-:W-:Y:S04]  /*5c40*/  ISETP.NE.U32.AND P5, PT, R0, 0x1, PT ;  /* 0x000000010000780c */ /* 0x000fe80003fa5070 */
[----:B------:R-:W-:Y:S01]  /*5c50*/  P2R R209, PR, RZ, 0x20 ;  /* 0x00000020ffd17803 */ /* 0x000fe20000000000 */
[----:B------:R3:W4:Y:S01]  /*5c60*/  SYNCS.PHASECHK.TRANS64.TRYWAIT P0, [R195+URZ+0xa0], R2 ;  /* 0x0000a002c30075a7 */ /* 0x00072200080011ff */
[----:B-1----:R-:W-:Y:S01]  /*5c70*/  @P6 SEL R208, RZ, 0x1, !P1 ;  /* 0x00000001ffd06807 */ /* 0x002fe20004800000 */
[----:B---3--:R-:W-:Y:S06]  /*5c80*/  @!P6 BRA `(.L_x_106) ;  /* 0x00000000009ce947 */ /* 0x008fec0003800000 */
[----:B------:R-:W-:Y:S01]  /*5c90*/  @P5 IMAD R6, R181, 0x2000, R190 ;  /* 0x00002000b5065824 */ /* 0x000fe200078e02be */
[----:B------:R-:W-:Y:S01]  /*5ca0*/  ISETP.NE.AND P1, PT, R208, RZ, PT ;  /* 0x000000ffd000720c */ /* 0x000fe20003f25270 */
[----:B------:R-:W-:Y:S01]  /*5cb0*/  BSSY B0, `(.L_x_107) ;  /* 0x0000010000007945 */ /* 0x000fe20003800000 */
[----:B------:R-:W-:Y:S01]  /*5cc0*/  CS2R R150, SRZ ;  /* 0x0000000000967805 */ /* 0x000fe2000001ff00 */
[--C-:B------:R-:W-:Y:S01]  /*5cd0*/  @P5 IMAD R7, R191, -0x10, R6.reuse ;  /* 0xfffffff0bf075824 */ /* 0x100fe200078e0206 */
[----:B------:R-:W-:Y:S01]  /*5ce0*/  CS2R R148, SRZ ;  /* 0x0000000000947805 */ /* 0x000fe2000001ff00 */
[----:B------:R-:W-:Y:S01]  /*5cf0*/  @P5 IMAD R5, R189, -0x10, R6 ;  /* 0xfffffff0bd055824 */ /* 0x000fe200078e0206 */
[----:B------:R-:W-:Y:S01]  /*5d00*/  CS2R R158, SRZ ;  /* 0x00000000009e7805 */ /* 0x000fe2000001ff00 */
[----:B------:R-:W-:Y:S01]  /*5d10*/  @P5 IMAD R4, R188, 0x10, R7 ;  /* 0x00000010bc045824 */ /* 0x000fe200078e0207 */
[----:B------:R-:W-:Y:S02]  /*5d20*/  CS2R R156, SRZ ;  /* 0x00000000009c7805 */ /* 0x000fe4000001ff00 */
[----:B------:R-:W-:Y:S02]  /*5d30*/  CS2R R154, SRZ ;  /* 0x00000000009a7805 */ /* 0x000fe4000001ff00 */
[----:B------:R-:W-:Y:S02]  /*5d40*/  CS2R R152, SRZ ;  /* 0x0000000000987805 */ /* 0x000fe4000001ff00 */
[----:B------:R-:W-:Y:S02]  /*5d50*/  CS2R R162, SRZ ;  /* 0x0000000000a27805 */ /* 0x000fe4000001ff00 */
[----:B------:R-:W-:Y:S01]  /*5d60*/  CS2R R160, SRZ ;  /* 0x0000000000a07805 */ /* 0x000fe2000001ff00 */
[----:B------:R-:W-:Y:S06]  /*5d70*/  @P1 BRA `(.L_x_108) ;  /* 0x00000000000c1947 */ /* 0x000fec0003800000 */
[----:B------:R-:W-:Y:S04]  /*5d80*/  SHF.L.U32 R0, R180, 0x1f, RZ ;  /* 0x0000001fb4007819 */ /* 0x000fe800000006ff */
[----:B------:R-:W1:Y:S02]  /*5d90*/  SYNCS.PHASECHK.TRANS64.TRYWAIT P1, [R3+URZ+0x50], R0 ;  /* 0x00005000030075a7 */ /* 0x000e6400080211ff */
[----:B-1----:R-:W-:Y:S05]  /*5da0*/  @!P1 BRA `(.L_x_109) ;  /* 0x0000003400849947 */ /* 0x002fea0003800000 */
.L_x_108:
[----:B------:R-:W-:Y:S05]  /*5db0*/  BSYNC B0 ;  /* 0x0000000000007941 */ /* 0x000fea0003800000 */
.L_x_107:
[----:B------:R-:W-:Y:S01]  /*5dc0*/  ISETP.NE.AND P1, PT, R209, RZ, PT ;  /* 0x000000ffd100720c */ /* 0x000fe20003f25270 */
[----:B-1----:R-:W-:Y:S02]  /*5dd0*/  VIADD R3, R3, 0x60 ;  /* 0x0000006003037836 */ /* 0x002fe40000000000 */
[----:B------:R-:W-:Y:S02]  /*5de0*/  IMAD.U32 R0, RZ, RZ, UR37 ;  /* 0x00000025ff007e24 */ /* 0x000fe4000f8e00ff */
[----:B------:R-:W-:Y:S03]  /*5df0*/  VIADD R181, R181, 0x1 ;  /* 0x00000001b5b57836 */ /* 0x000fe60000000000 */
[----:B------:R-:W-:Y:S05]  /*5e00*/  PRMT R0, R0, 0x654, R3 ;  /* 0x0000065400007816 */ /* 0x000fea0000000003 */
[----:B------:R1:W3:Y:S04]  /*5e10*/  @P1 LDS.128 R148, [R6] ;  /* 0x0000000006941984 */ /* 0x0002e80000000c00 */
[----:B------:R1:W1:Y:S04]  /*5e20*/  @P1 LDS.128 R156, [R5+0x20] ;  /* 0x00002000059c1984 */ /* 0x0002680000000c00 */
[----:B------:R1:W1:Y:S04]  /*5e30*/  @P1 LDS.128 R152, [R7+0x10] ;  /* 0x0000100007981984 */ /* 0x0002680000000c00 */
[----:B------:R1:W1:Y:S01]  /*5e40*/  @P1 LDS.128 R160, [R4+0x10] ;  /* 0x0000100004a01984 */ /* 0x0002620000000c00 */
[C---:B------:R-:W-:Y:S01]  /*5e50*/  ISETP.NE.AND P1, PT, R181.reuse, 0x2, PT ;  /* 0x00000002b500780c */ /* 0x040fe20003f25270 */
[----:B------:R-:W-:Y:S01]  /*5e60*/  @!PT LDS RZ, [RZ] ;  /* 0x00000000fffff984 */ /* 0x000fe20000000800 */
[----:B------:R-:W-:Y:S01]  /*5e70*/  @!PT LDS RZ, [RZ] ;  /* 0x00000000fffff984 */ /* 0x000fe20000000800 */
[----:B------:R-:W-:Y:S01]  /*5e80*/  @!PT LDS RZ, [RZ] ;  /* 0x00000000fffff984 */ /* 0x000fe20000000800 */
[----:B------:R-:W-:Y:S01]  /*5e90*/  @!PT LDS RZ, [RZ] ;  /* 0x00000000fffff984 */ /* 0x000fe20000000800 */
[----:B------:R5:W-:Y:S06]  /*5ea0*/  MEMBAR.ALL.CTA ;  /* 0x0000000000007992 */ /* 0x000bec0000008000 */
[----:B-----5:R-:W5:Y:S01]  /*5eb0*/  FENCE.VIEW.ASYNC.S ;  /* 0x00000000000073c6 */ /* 0x020f620000000000 */
[----:B------:R-:W-:Y:S02]  /*5ec0*/  SEL R3, RZ, 0x1, P1 ;  /* 0x00000001ff037807 */ /* 0x000fe40000800000 */
[----:B------:R-:W-:Y:S02]  /*5ed0*/  SEL R181, R181, RZ, P1 ;  /* 0x000000ffb5b57207 */ /* 0x000fe40000800000 */
[----:B------:R-:W-:Y:S01]  /*5ee0*/  LOP3.LUT R180, R180, R3, RZ, 0x3c, !PT ;  /* 0x00000003b4b47212 */ /* 0x000fe200078e3cff */
[----:B-----5:R1:W-:Y:S06]  /*5ef0*/  SYNCS.ARRIVE.TRANS64.RED.A1T0 RZ, [R0+URZ], RZ ;  /* 0x000000ff00ff79a7 */ /* 0x0203ec00081004ff */
.L_x_106:
[----:B------:R-:W-:Y:S05]  /*5f00*/  BSYNC B1 ;  /* 0x0000000000017941 */ /* 0x000fea0003800000 */
.L_x_105:
[----:B-1----:R-:W-:Y:S04]  /*5f10*/  SHF.R.U32.HI R0, RZ, 0x15, R80 ;  /* 0x00000015ff007819 */ /* 0x002fe80000011650 */
[----:B------:R-:W-:Y:S01]  /*5f20*/  LOP3.LUT P1, RZ, R0, 0x3, R173, 0x48, !PT ;  /* 0x0000000300ff7812 */ /* 0x000fe200078248ad */
[----:B------:R-:W-:Y:S01]  /*5f30*/  @!UPT UIADD3 URZ, UPT, UPT, URZ, URZ, URZ ;  /* 0x000000fffffff290 */ /* 0x000fe2000fffe0ff */
[----:B----4-:R-:W-:Y:S11]  /*5f40*/  @P0 BRA `(.L_x_110) ;  /* 0x0000000000080947 */ /* 0x010ff60003800000 */
[----:B------:R-:W1:Y:S02]  /*5f50*/  SYNCS.PHASECHK.TRANS64.TRYWAIT P0, [R195+URZ+0xa0], R2 ;  /* 0x0000a002c30075a7 */ /* 0x000e6400080011ff */
[----:B-1----:R-:W-:Y:S05]  /*5f60*/  @!P0 BRA `(.L_x_111) ;  /* 0x0000003400288947 */ /* 0x002fea0003800000 */
.L_x_110:
[----:B------:R-:W-:Y:S04]  /*5f70*/  BSSY.RECONVERGENT B6, `(.L_x_112) ;  /* 0x0000012000067945 */ /* 0x000fe80003800200 */
[----:B------:R-:W-:Y:S05]  /*5f80*/  @!P1 BRA `(.L_x_113) ;  /* 0x0000000000409947 */ /* 0x000fea0003800000 */
[----:B------:R-:W4:Y:S01]  /*5f90*/  LDCU.64 UR8, c[0x4][0x70] ;  /* 0x01000e00ff0877ac */ /* 0x000f220008000a00 */
[----:B------:R-:W-:Y:S01]  /*5fa0*/  MOV R3, 0x0 ;  /* 0x0000000000037802 */ /* 0x000fe20000000f00 */
[----:B------:R-:W-:Y:S02]  /*5fb0*/  HFMA2 R12, -RZ, RZ, 0, 5.9604644775390625e-08 ;  /* 0x00000001ff0c7431 */ /* 0x000fe400000001ff */
[----:B------:R-:W-:Y:S02]  /*5fc0*/  IMAD.MOV.U32 R8, RZ, RZ, 0x192 ;  /* 0x00000192ff087424 */ /* 0x000fe400078e00ff */
[----:B------:R-:W-:Y:S01]  /*5fd0*/  IMAD.MOV.U32 R13, RZ, RZ, RZ ;  /* 0x000000ffff0d7224 */ /* 0x000fe200078e00ff */
[----:B------:R-:W5:Y:S01]  /*5fe0*/  LDCU.64 UR6, c[0x4][0x78] ;  /* 0x01000f00ff0677ac */ /* 0x000f620008000a00 */
[----:B-1----:R-:W1:Y:S01]  /*5ff0*/  LDC.64 R2, c[0x4][R3] ;  /* 0x0100000003027b82 */ /* 0x002e620000000a00 */
[----:B------:R-:W2:Y:S01]  /*6000*/  LDCU.64 UR4, c[0x4][0x10] ;  /* 0x01000200ff0477ac */ /* 0x000ea20008000a00 */
[----:B----4-:R-:W-:Y:S01]  /*6010*/  MOV R5, UR9 ;  /* 0x0000000900057c02 */ /* 0x010fe20008000f00 */
[----:B------:R-:W-:Y:S01]  /*6020*/  IMAD.U32 R4, RZ, RZ, UR8 ;  /* 0x00000008ff047e24 */ /* 0x000fe2000f8e00ff */
[----:B-----5:R-:W-:Y:S01]  /*6030*/  MOV R7, UR7 ;  /* 0x0000000700077c02 */ /* 0x020fe20008000f00 */
[----:B------:R-:W-:Y:S01]  /*6040*/  IMAD.U32 R6, RZ, RZ, UR6 ;  /* 0x00000006ff067e24 */ /* 0x000fe2000f8e00ff */
[----:B--2---:R-:W-:Y:S01]  /*6050*/  MOV R11, UR5 ;  /* 0x00000005000b7c02 */ /* 0x004fe20008000f00 */
[----:B------:R-:W-:Y:S02]  /*6060*/  IMAD.U32 R10, RZ, RZ, UR4 ;  /* 0x00000004ff0a7e24 */ /* 0x000fe4000f8e00ff */
[----:B------:R-:W-:Y:S07]  /*6070*/  LEPC R20, `(.L_x_113) ;  /* 0x000000001014794e */ /* 0x000fee0000000000 */
[----:B-1-3--:R-:W-:Y:S05]  /*6080*/  CALL.ABS.NOINC R2 ;  /* 0x0000000002007343 */ /* 0x00afea0003c00000 */
.L_x_113:
[----:B------:R-:W-:Y:S05]  /*6090*/  BSYNC.RECONVERGENT B6 ;  /* 0x0000000000067941 */ /* 0x000fea0003800200 */
.L_x_112:
[-C--:B---3--:R-:W-:Y:S01]  /*60a0*/  F2FP.F16.E5M2.UNPACK_B R83, R148.reuse ;  /* 0x00000094ff53723e */ /* 0x088fe200020004ff */
[----:B------:R-:W-:Y:S05]  /*60b0*/  WARPSYNC.ALL ;  /* 0x0000000000007948 */ /* 0x000fea0003800000 */
[----:B------:R-:W-:Y:S01]  /*60c0*/  R2UR UR4, R80 ;  /* 0x00000000500472ca */ /* 0x000fe200000e0000 */
[--C-:B------:R-:W-:Y:S01]  /*60d0*/  HADD2.F32 R82, -RZ, R83.reuse.H0_H0 ;  /* 0x20000053ff527230 */ /* 0x100fe20000004100 */
[----:B------:R-:W-:Y:S01]  /*60e0*/  F2FP.F16.E5M2.UNPACK_B R85, R148.H1 ;  /* 0x00000094ff55723e */ /* 0x000fe200030004ff */
[----:B------:R-:W-:Y:S01]  /*60f0*/  HADD2.F32 R83, -RZ, R83.H1_H1 ;  /* 0x30000053ff537230 */ /* 0x000fe20000004100 */
[-C--:B------:R-:W-:Y:S01]  /*6100*/  F2FP.F16.E5M2.UNPACK_B R87, R149.reuse ;  /* 0x00000095ff57723e */ /* 0x080fe200020004ff */
[----:B------:R-:W-:Y:S01]  /*6110*/  BSSY.RECONVERGENT B0, `(.L_x_114) ;  /* 0x000011d000007945 */ /* 0x000fe20003800200 */
[----:B------:R-:W-:Y:S01]  /*6120*/  F2FP.F16.E5M2.UNPACK_B R89, R149.H1 ;  /* 0x00000095ff59723e */ /* 0x000fe200030004ff */
[----:B------:R-:W-:Y:S01]  /*6130*/  HADD2.F32 R84, -RZ, R85.H0_H0 ;  /* 0x20000055ff547230 */ /* 0x000fe20000004100 */
[-C--:B------:R-:W-:Y:S01]  /*6140*/  F2FP.F16.E5M2.UNPACK_B R91, R150.reuse ;  /* 0x00000096ff5b723e */ /* 0x080fe200020004ff */
[----:B------:R-:W-:Y:S01]  /*6150*/  HADD2.F32 R88, -RZ, R87.H1_H1 ;  /* 0x30000057ff587230 */ /* 0x000fe20000004100 */
[----:B------:R-:W-:Y:S01]  /*6160*/  F2FP.F16.E5M2.UNPACK_B R93, R150.H1 ;  /* 0x00000096ff5d723e */ /* 0x000fe200030004ff */
[----:B------:R-:W-:Y:S01]  /*6170*/  HADD2.F32 R86, -RZ, R85.H1_H1 ;  /* 0x30000055ff567230 */ /* 0x000fe20000004100 */
[-C--:B------:R-:W-:Y:S01]  /*6180*/  F2FP.F16.E5M2.UNPACK_B R95, R151.reuse ;  /* 0x00000097ff5f723e */ /* 0x080fe200020004ff */
[----:B------:R-:W2:Y:S01]  /*6190*/  LDTM.x64 R4, tmem[UR4] ;  /* 0x00000004000479ee */ /* 0x000ea20008340000 */
[----:B------:R-:W-:Y:S01]  /*61a0*/  F2FP.F16.E5M2.UNPACK_B R97, R151.H1 ;  /* 0x00000097ff61723e */ /* 0x000fe200030004ff */
[----:B------:R-:W-:Y:S01]  /*61b0*/  HADD2.F32 R85, -RZ, R87.H0_H0 ;  /* 0x20000057ff557230 */ /* 0x000fe20000004100 */
[-C--:B------:R-:W-:Y:S01]  /*61c0*/  F2FP.F16.E5M2.UNPACK_B R99, R152.reuse ;  /* 0x00000098ff63723e */ /* 0x080fe200020004ff */
[----:B------:R-:W-:Y:S01]  /*61d0*/  HADD2.F32 R87, -RZ, R89.H0_H0 ;  /* 0x20000059ff577230 */ /* 0x000fe20000004100 */
[----:B------:R-:W-:Y:S01]  /*61e0*/  F2FP.F16.E5M2.UNPACK_B R101, R152.H1 ;  /* 0x00000098ff65723e */ /* 0x000fe200030004ff */
[----:B------:R-:W-:Y:S01]  /*61f0*/  HADD2.F32 R92, -RZ, R91.H1_H1 ;  /* 0x3000005bff5c7230 */ /* 0x000fe20000004100 */
[----:B------:R-:W-:Y:S01]  /*6200*/  ISETP.NE.AND P6, PT, R184, RZ, PT ;  /* 0x000000ffb800720c */ /* 0x000fe20003fc5270 */
[----:B------:R-:W-:Y:S01]  /*6210*/  HADD2.F32 R96, -RZ, R95.H1_H1 ;  /* 0x3000005fff607230 */ /* 0x000fe20000004100 */
[----:B------:R-:W-:Y:S01]  /*6220*/  SHF.L.U32 R211, R176, 0x4, RZ ;  /* 0x00000004b0d37819 */ /* 0x000fe200000006ff */
[----:B------:R-:W-:Y:S01]  /*6230*/  HADD2.F32 R100, -RZ, R99.H1_H1 ;  /* 0x30000063ff647230 */ /* 0x000fe20000004100 */
[----:B------:R-:W-:Y:S01]  /*6240*/  SHF.L.U32 R217, R175, 0x4, RZ ;  /* 0x00000004afd97819 */ /* 0x000fe200000006ff */
[----:B------:R-:W-:Y:S01]  /*6250*/  HADD2.F32 R90, -RZ, R89.H1_H1 ;  /* 0x30000059ff5a7230 */ /* 0x000fe20000004100 */
[C---:B------:R-:W-:Y:S01]  /*6260*/  IADD3 R197, PT, PT, R190.reuse, R211, RZ ;  /* 0x000000d3bec57210 */ /* 0x040fe20007ffe0ff */
[----:B------:R-:W-:Y:S01]  /*6270*/  HADD2.F32 R89, -RZ, R91.H0_H0 ;  /* 0x2000005bff597230 */ /* 0x000fe20000004100 */
[----:B------:R-:W-:Y:S01]  /*6280*/  IADD3 R199, PT, PT, R190, R217, RZ ;  /* 0x000000d9bec77210 */ /* 0x000fe20007ffe0ff */
[--C-:B------:R-:W-:Y:S01]  /*6290*/  HADD2.F32 R91, -RZ, R93.reuse.H0_H0 ;  /* 0x2000005dff5b7230 */ /* 0x100fe20000004100 */
[----:B------:R-:W-:Y:S01]  /*62a0*/  SHF.L.U32 R210, R188, 0x4, RZ ;  /* 0x00000004bcd27819 */ /* 0x000fe200000006ff */
[----:B------:R-:W-:Y:S01]  /*62b0*/  HADD2.F32 R94, -RZ, R93.H1_H1 ;  /* 0x3000005dff5e7230 */ /* 0x000fe20000004100 */
[----:B------:R-:W-:Y:S01]  /*62c0*/  F2FP.F16.E5M2.UNPACK_B R103, R153 ;  /* 0x00000099ff67723e */ /* 0x000fe200020004ff */
[----:B------:R-:W-:Y:S01]  /*62d0*/  HADD2.F32 R93, -RZ, R95.H0_H0 ;  /* 0x2000005fff5d7230 */ /* 0x000fe20000004100 */
[----:B------:R-:W-:Y:S01]  /*62e0*/  IADD3 R198, PT, PT, R210, R197, RZ ;  /* 0x000000c5d2c67210 */ /* 0x000fe20007ffe0ff */
[----:B------:R-:W-:Y:S01]  /*62f0*/  HADD2.F32 R95, -RZ, R97.H0_H0 ;  /* 0x20000061ff5f7230 */ /* 0x000fe20000004100 */
[----:B------:R-:W-:Y:S01]  /*6300*/  F2FP.F16.E5M2.UNPACK_B R105, R153.H1 ;  /* 0x00000099ff69723e */ /* 0x000fe200030004ff */
[C---:B--2---:R-:W-:Y:S01]  /*6310*/  FMUL R0, R78.reuse, R4 ;  /* 0x000000044e007220 */ /* 0x044fe20000400000 */
[C---:B-1----:R-:W-:Y:S01]  /*6320*/  FMUL R2, R78.reuse, R5 ;  /* 0x000000054e027220 */ /* 0x042fe20000400000 */
[C---:B------:R-:W-:Y:S01]  /*6330*/  FMUL R4, R78.reuse, R8 ;  /* 0x000000084e047220 */ /* 0x040fe20000400000 */
[C---:B------:R-:W-:Y:S01]  /*6340*/  FMUL R5, R78.reuse, R9 ;  /* 0x000000094e057220 */ /* 0x040fe20000400000 */
[C---:B------:R-:W-:Y:S01]  /*6350*/  FFMA R0, R81.reuse, R82, R0 ;  /* 0x0000005251007223 */ /* 0x040fe20000000000 */
[C---:B------:R-:W-:Y:S01]  /*6360*/  FFMA R2, R81.reuse, R83, R2 ;  /* 0x0000005351027223 */ /* 0x040fe20000000002 */
[C---:B------:R-:W-:Y:S01]  /*6370*/  FMUL R8, R78.reuse, R12 ;  /* 0x0000000c4e087220 */ /* 0x040fe20000400000 */
[C---:B------:R-:W-:Y:S01]  /*6380*/  FMUL R9, R78.reuse, R13 ;  /* 0x0000000d4e097220 */ /* 0x040fe20000400000 */
[C---:B------:R-:W-:Y:S01]  /*6390*/  FMUL R12, R78.reuse, R16 ;  /* 0x000000104e0c7220 */ /* 0x040fe20000400000 */
[C---:B------:R-:W-:Y:S01]  /*63a0*/  FMUL R13, R78.reuse, R17 ;  /* 0x000000114e0d7220 */ /* 0x040fe20000400000 */
[C---:B------:R-:W-:Y:S01]  /*63b0*/  FMUL R16, R78.reuse, R20 ;  /* 0x000000144e107220 */ /* 0x040fe20000400000 */
[C---:B------:R-:W-:Y:S01]  /*63c0*/  FMUL R17, R78.reuse, R21 ;  /* 0x000000154e117220 */ /* 0x040fe20000400000 */
[----:B------:R-:W-:Y:S02]  /*63d0*/  HADD2.F32 R104, -RZ, R103.H1_H1 ;  /* 0x30000067ff687230 */ /* 0x000fe40000004100 */
[C---:B------:R-:W-:Y:S01]  /*63e0*/  FMUL R20, R78.reuse, R24 ;  /* 0x000000184e147220 */ /* 0x040fe20000400000 */
[C---:B------:R-:W-:Y:S01]  /*63f0*/  FMUL R21, R78.reuse, R25 ;  /* 0x000000194e157220 */ /* 0x040fe20000400000 */
[C---:B------:R-:W-:Y:S01]  /*6400*/  FMUL R24, R78.reuse, R28 ;  /* 0x0000001c4e187220 */ /* 0x040fe20000400000 */
[C---:B------:R-:W-:Y:S01]  /*6410*/  FMUL R25, R78.reuse, R29 ;  /* 0x0000001d4e197220 */ /* 0x040fe20000400000 */
[C---:B------:R-:W-:Y:S01]  /*6420*/  FMUL R28, R78.reuse, R32 ;  /* 0x000000204e1c7220 */ /* 0x040fe20000400000 */
[C---:B------:R-:W-:Y:S01]  /*6430*/  FMUL R29, R78.reuse, R33 ;  /* 0x000000214e1d7220 */ /* 0x040fe20000400000 */
[C---:B------:R-:W-:Y:S01]  /*6440*/  FMUL R32, R78.reuse, R36 ;  /* 0x000000244e207220 */ /* 0x040fe20000400000 */
[----:B------:R-:W-:Y:S01]  /*6450*/  F2FP.F16.E5M2.UNPACK_B R107, R154 ;  /* 0x0000009aff6b723e */ /* 0x000fe200020004ff */
[C---:B------:R-:W-:Y:S01]  /*6460*/  FMUL R33, R78.reuse, R37 ;  /* 0x000000254e217220 */ /* 0x040fe20000400000 */
[C---:B------:R-:W-:Y:S01]  /*6470*/  FMUL R36, R78.reuse, R40 ;  /* 0x000000284e247220 */ /* 0x040fe20000400000 */
[----:B------:R-:W-:Y:S01]  /*6480*/  F2FP.F16.E5M2.UNPACK_B R109, R154.H1 ;  /* 0x0000009aff6d723e */ /* 0x000fe200030004ff */
[C---:B------:R-:W-:Y:S01]  /*6490*/  FMUL R37, R78.reuse, R41 ;  /* 0x000000294e257220 */ /* 0x040fe20000400000 */
[----:B------:R-:W-:Y:S02]  /*64a0*/  HADD2.F32 R108, -RZ, R107.H1_H1 ;  /* 0x3000006bff6c7230 */ /* 0x000fe40000004100 */
        /* <DEDUP_REMOVED lines=26> */
[C---:B------:R-:W-:Y:S01]  /*6650*/  FFMA R3, R81.reuse, R84, R3 ;  /* 0x0000005451037223 */ /* 0x040fe20000000003 */
[C---:B------:R-:W-:Y:S01]  /*6660*/  FFMA R7, R81.reuse, R86, R7 ;  /* 0x0000005651077223 */ /* 0x040fe20000000007 */
[----:B------:R-:W-:Y:S01]  /*6670*/  F2FP.F16.E5M2.UNPACK_B R127, R159 ;  /* 0x0000009fff7f723e */ /* 0x000fe200020004ff */
[C---:B------:R-:W-:Y:S01]  /*6680*/  FFMA R4, R81.reuse, R85, R4 ;  /* 0x0000005551047223 */ /* 0x040fe20000000004 */
[C---:B------:R-:W-:Y:S01]  /*6690*/  FFMA R5, R81.reuse, R88, R5 ;  /* 0x0000005851057223 */ /* 0x040fe20000000005 */
[----:B------:R-:W-:Y:S01]  /*66a0*/  F2FP.F16.E5M2.UNPACK_B R129, R159.H1 ;  /* 0x0000009fff81723e */ /* 0x000fe200030004ff */
[----:B------:R-:W-:Y:S01]  /*66b0*/  FFMA R6, R81, R87, R6 ;  /* 0x0000005751067223 */ /* 0x000fe20000000006 */
[----:B------:R-:W-:Y:S01]  /*66c0*/  F2FP.SATFINITE.E5M2.F32.PACK_AB_MERGE_C R185, R7, R3, RZ ;  /* 0x0000000307b9723e */ /* 0x000fe200048060ff */
[----:B------:R-:W-:Y:S02]  /*66d0*/  HADD2.F32 R124, -RZ, R123.H1_H1 ;  /* 0x3000007bff7c7230 */ /* 0x000fe40000004100 */
[----:B------:R-:W-:Y:S01]  /*66e0*/  FMUL R11, R78, R11 ;  /* 0x0000000b4e0b7220 */ /* 0x000fe20000400000 */
[----:B------:R-:W-:Y:S01]  /*66f0*/  HADD2.F32 R128, -RZ, R127.H1_H1 ;  /* 0x3000007fff807230 */ /* 0x000fe20000004100 */
[----:B------:R-:W-:Y:S01]  /*6700*/  F2FP.SATFINITE.E5M2.F32.PACK_AB_MERGE_C R184, R2, R0, R185 ;  /* 0x0000000002b8723e */ /* 0x000fe200048060b9 */
[C---:B------:R-:W-:Y:S01]  /*6710*/  FMUL R10, R78.reuse, R14 ;  /* 0x0000000e4e0a7220 */ /* 0x040fe20000400000 */
[C---:B------:R-:W-:Y:S01]  /*6720*/  FFMA R11, R81.reuse, R90, R11 ;  /* 0x0000005a510b7223 */ /* 0x040fe2000000000b */
[C---:B------:R-:W-:Y:S01]  /*6730*/  FFMA R8, R81.reuse, R89, R8 ;  /* 0x0000005951087223 */ /* 0x040fe20000000008 */
[----:B------:R-:W-:Y:S01]  /*6740*/  FFMA R9, R81, R92, R9 ;  /* 0x0000005c51097223 */ /* 0x000fe20000000009 */
[----:B------:R-:W-:Y:S01]  /*6750*/  F2FP.F16.E5M2.UNPACK_B R131, R160 ;  /* 0x000000a0ff83723e */ /* 0x000fe200020004ff */
[----:B------:R-:W-:Y:S01]  /*6760*/  HADD2.F32 R98, -RZ, R97.H1_H1 ;  /* 0x30000061ff627230 */ /* 0x000fe20000004100 */
[----:B------:R-:W-:Y:S01]  /*6770*/  F2FP.SATFINITE.E5M2.F32.PACK_AB_MERGE_C R186, R11, R6, RZ ;  /* 0x000000060bba723e */ /* 0x000fe200048060ff */
[----:B------:R-:W-:Y:S01]  /*6780*/  FFMA R10, R81, R91, R10 ;  /* 0x0000005b510a7223 */ /* 0x000fe2000000000a */
[----:B------:R-:W-:Y:S02]  /*6790*/  HADD2.F32 R97, -RZ, R99.H0_H0 ;  /* 0x20000063ff617230 */ /* 0x000fe40000004100 */
[C---:B------:R-:W-:Y:S01]  /*67a0*/  FMUL R15, R78.reuse, R15 ;  /* 0x0000000f4e0f7220 */ /* 0x040fe20000400000 */
[----:B------:R-:W-:Y:S01]  /*67b0*/  F2FP.SATFINITE.E5M2.F32.PACK_AB_MERGE_C R185, R5, R4, R186 ;  /* 0x0000000405b9723e */ /* 0x000fe200048060ba */
[----:B------:R-:W-:Y:S02]  /*67c0*/  HADD2.F32 R132, -RZ, R131.H1_H1 ;  /* 0x30000083ff847230 */ /* 0x000fe40000004100 */
[C---:B------:R-:W-:Y:S01]  /*67d0*/  FMUL R14, R78.reuse, R18 ;  /* 0x000000124e0e7220 */ /* 0x040fe20000400000 */
[C---:B------:R-:W-:Y:S01]  /*67e0*/  FFMA R15, R81.reuse, R94, R15 ;  /* 0x0000005e510f7223 */ /* 0x040fe2000000000f */
[C---:B------:R-:W-:Y:S01]  /*67f0*/  FFMA R12, R81.reuse, R93, R12 ;  /* 0x0000005d510c7223 */ /* 0x040fe2000000000c */
[----:B------:R-:W-:Y:S01]  /*6800*/  FFMA R13, R81, R96, R13 ;  /* 0x00000060510d7223 */ /* 0x000fe2000000000d */
[----:B------:R-:W-:Y:S01]  /*6810*/  F2FP.F16.E5M2.UNPACK_B R133, R160.H1 ;  /* 0x000000a0ff85723e */ /* 0x000fe200030004ff */
[--C-:B------:R-:W-:Y:S01]  /*6820*/  HADD2.F32 R99, -RZ, R101.reuse.H0_H0 ;  /* 0x20000065ff637230 */ /* 0x100fe20000004100 */
[----:B------:R-:W-:Y:S01]  /*6830*/  F2FP.SATFINITE.E5M2.F32.PACK_AB_MERGE_C R186, R15, R10, RZ ;  /* 0x0000000a0fba723e */ /* 0x000fe200048060ff */
[----:B------:R-:W-:Y:S01]  /*6840*/  FFMA R14, R81, R95, R14 ;  /* 0x0000005f510e7223 */ /* 0x000fe2000000000e */
[C---:B------:R-:W-:Y:S01]  /*6850*/  FMUL R19, R78.reuse, R19 ;  /* 0x000000134e137220 */ /* 0x040fe20000400000 */
[----:B------:R-:W-:Y:S01]  /*6860*/  HADD2.F32 R102, -RZ, R101.H1_H1 ;  /* 0x30000065ff667230 */ /* 0x000fe20000004100 */
[----:B------:R-:W-:Y:S01]  /*6870*/  F2FP.SATFINITE.E5M2.F32.PACK_AB_MERGE_C R186, R9, R8, R186 ;  /* 0x0000000809ba723e */ /* 0x000fe200048060ba */
[----:B------:R-:W-:Y:S02]  /*6880*/  HADD2.F32 R101, -RZ, R103.H0_H0 ;  /* 0x20000067ff657230 */ /* 0x000fe40000004100 */
[C---:B------:R-:W-:Y:S01]  /*6890*/  FFMA R19, R81.reuse, R98, R19 ;  /* 0x0000006251137223 */ /* 0x040fe20000000013 */
[C---:B------:R-:W-:Y:S01]  /*68a0*/  FFMA R16, R81.reuse, R97, R16 ;  /* 0x0000006151107223 */ /* 0x040fe20000000010 */
[----:B------:R-:W-:Y:S01]  /*68b0*/  FFMA R17, R81, R100, R17 ;  /* 0x0000006451117223 */ /* 0x000fe20000000011 */
[C---:B------:R-:W-:Y:S01]  /*68c0*/  FMUL R18, R78.reuse, R22 ;  /* 0x000000164e127220 */ /* 0x040fe20000400000 */
[----:B------:R-:W-:Y:S01]  /*68d0*/  F2FP.F16.E5M2.UNPACK_B R135, R161 ;  /* 0x000000a1ff87723e */ /* 0x000fe200020004ff */
        /* <DEDUP_REMOVED lines=10> */
[----:B------:R1:W-:Y:S01]  /*6980*/  STS.128 [R172+UR49+0x4200], R184 ;  /* 0x004200b8ac007988 */ /* 0x0003e20008000c31 */
[----:B------:R-:W-:Y:S01]  /*6990*/  HADD2.F32 R136, -RZ, R135.H1_H1 ;  /* 0x30000087ff887230 */ /* 0x000fe20000004100 */
[----:B------:R-:W-:Y:S01]  /*69a0*/  F2FP.SATFINITE.E5M2.F32.PACK_AB_MERGE_C R200, R23, R18, RZ ;  /* 0x0000001217c8723e */ /* 0x000fe200048060ff */
[C---:B------:R-:W-:Y:S01]  /*69b0*/  FMUL R22, R78.reuse, R26 ;  /* 0x0000001a4e167220 */ /* 0x040fe20000400000 */
[C---:B------:R-:W-:Y:S01]  /*69c0*/  FMUL R27, R78.reuse, R27 ;  /* 0x0000001b4e1b7220 */ /* 0x040fe20000400000 */
[--C-:B------:R-:W-:Y:S01]  /*69d0*/  HADD2.F32 R107, -RZ, R109.reuse.H0_H0 ;  /* 0x2000006dff6b7230 */ /* 0x100fe20000004100 */
[----:B------:R-:W-:Y:S01]  /*69e0*/  F2FP.SATFINITE.E5M2.F32.PACK_AB_MERGE_C R200, R17, R16, R200 ;  /* 0x0000001011c8723e */ /* 0x000fe200048060c8 */
[C---:B------:R-:W-:Y:S01]  /*69f0*/  FFMA R22, R81.reuse, R103, R22 ;  /* 0x0000006751167223 */ /* 0x040fe20000000016 */
[C---:B------:R-:W-:Y:S01]  /*6a00*/  FFMA R27, R81.reuse, R106, R27 ;  /* 0x0000006a511b7223 */ /* 0x040fe2000000001b */
[C---:B------:R-:W-:Y:S01]  /*6a10*/  FFMA R24, R81.reuse, R105, R24 ;  /* 0x0000006951187223 */ /* 0x040fe20000000018 */
[----:B------:R-:W-:Y:S01]  /*6a20*/  F2FP.F16.E5M2.UNPACK_B R137, R161.H1 ;  /* 0x000000a1ff89723e */ /* 0x000fe200030004ff */
[----:B------:R-:W-:Y:S02]  /*6a30*/  HADD2.F32 R110, -RZ, R109.H1_H1 ;  /* 0x3000006dff6e7230 */ /* 0x000fe40000004100 */
[----:B------:R-:W-:Y:S01]  /*6a40*/  FFMA R25, R81, R108, R25 ;  /* 0x0000006c51197223 */ /* 0x000fe20000000019 */
[----:B------:R-:W-:Y:S01]  /*6a50*/  F2FP.SATFINITE.E5M2.F32.PACK_AB_MERGE_C R201, R27, R22, RZ ;  /* 0x000000161bc9723e */ /* 0x000fe200048060ff */
[----:B------:R-:W-:Y:S02]  /*6a60*/  HADD2.F32 R109, -RZ, R111.H0_H0 ;  /* 0x2000006fff6d7230 */ /* 0x000fe40000004100 */
[C---:B------:R-:W-:Y:S01]  /*6a70*/  FMUL R26, R78.reuse, R30 ;  /* 0x0000001e4e1a7220 */ /* 0x040fe20000400000 */
[C---:B------:R-:W-:Y:S01]  /*6a80*/  FMUL R31, R78.reuse, R31 ;  /* 0x0000001f4e1f7220 */ /* 0x040fe20000400000 */
[--C-:B------:R-:W-:Y:S01]  /*6a90*/  HADD2.F32 R111, -RZ, R113.reuse.H0_H0 ;  /* 0x20000071ff6f7230 */ /* 0x100fe20000004100 */
[----:B------:R-:W-:Y:S01]  /*6aa0*/  F2FP.SATFINITE.E5M2.F32.PACK_AB_MERGE_C R201, R21, R20, R201 ;  /* 0x0000001415c9723e */ /* 0x000fe200048060c9 */
[C---:B------:R-:W-:Y:S01]  /*6ab0*/  FFMA R26, R81.reuse, R107, R26 ;  /* 0x0000006b511a7223 */ /* 0x040fe2000000001a */
[C---:B------:R-:W-:Y:S01]  /*6ac0*/  FFMA R31, R81.reuse, R110, R31 ;  /* 0x0000006e511f7223 */ /* 0x040fe2000000001f */
[C---:B------:R-:W-:Y:S01]  /*6ad0*/  FFMA R28, R81.reuse, R109, R28 ;  /* 0x0000006d511c7223 */ /* 0x040fe2000000001c */
[----:B------:R-:W-:Y:S01]  /*6ae0*/  F2FP.F16.E5M2.UNPACK_B R139, R162 ;  /* 0x000000a2ff8b723e */ /* 0x000fe200020004ff */
[----:B------:R-:W-:Y:S02]  /*6af0*/  HADD2.F32 R114, -RZ, R113.H1_H1 ;  /* 0x30000071ff727230 */ /* 0x000fe40000004100 */
[----:B------:R-:W-:Y:S01]  /*6b00*/  FFMA R29, R81, R112, R29 ;  /* 0x00000070511d7223 */ /* 0x000fe2000000001d */
[----:B------:R-:W-:Y:S01]  /*6b10*/  F2FP.SATFINITE.E5M2.F32.PACK_AB_MERGE_C R202, R31, R26, RZ ;  /* 0x0000001a1fca723e */ /* 0x000fe200048060ff */
[----:B------:R-:W-:Y:S02]  /*6b20*/  HADD2.F32 R113, -RZ, R115.H0_H0 ;  /* 0x20000073ff717230 */ /* 0x000fe40000004100 */
[C---:B------:R-:W-:Y:S01]  /*6b30*/  FMUL R30, R78.reuse, R34 ;  /* 0x000000224e1e7220 */ /* 0x040fe20000400000 */
[----:B------:R-:W-:Y:S01]  /*6b40*/  HADD2.F32 R140, -RZ, R139.H1_H1 ;  /* 0x3000008bff8c7230 */ /* 0x000fe20000004100 */
[----:B------:R-:W-:Y:S01]  /*6b50*/  F2FP.SATFINITE.E5M2.F32.PACK_AB_MERGE_C R202, R25, R24, R202 ;  /* 0x0000001819ca723e */ /* 0x000fe200048060ca */
[C---:B------:R-:W-:Y:S01]  /*6b60*/  FMUL R35, R78.reuse, R35 ;  /* 0x000000234e237220 */ /* 0x040fe20000400000 */
[--C-:B------:R-:W-:Y:S02]  /*6b70*/  HADD2.F32 R115, -RZ, R117.reuse.H0_H0 ;  /* 0x20000075ff737230 */ /* 0x100fe40000004100 */
[C---:B------:R-:W-:Y:S01]  /*6b80*/  FFMA R30, R81.reuse, R111, R30 ;  /* 0x0000006f511e7223 */ /* 0x040fe2000000001e */
[----:B------:R-:W-:Y:S02]  /*6b90*/  HADD2.F32 R118, -RZ, R117.H1_H1 ;  /* 0x30000075ff767230 */ /* 0x000fe40000004100 */
[C---:B------:R-:W-:Y:S01]  /*6ba0*/  FFMA R35, R81.reuse, R114, R35 ;  /* 0x0000007251237223 */ /* 0x040fe20000000023 */
[C---:B------:R-:W-:Y:S01]  /*6bb0*/  FFMA R32, R81.reuse, R113, R32 ;  /* 0x0000007151207223 */ /* 0x040fe20000000020 */
[----:B------:R-:W-:Y:S01]  /*6bc0*/  F2FP.F16.E5M2.UNPACK_B R141, R162.H1 ;  /* 0x000000a2ff8d723e */ /* 0x000fe200030004ff */
[----:B------:R-:W-:Y:S01]  /*6bd0*/  FFMA R33, R81, R116, R33 ;  /* 0x0000007451217223 */ /* 0x000fe20000000021 */
[----:B------:R-:W-:Y:S01]  /*6be0*/  HADD2.F32 R117, -RZ, R119.H0_H0 ;  /* 0x20000077ff757230 */ /* 0x000fe20000004100 */
        /* <DEDUP_REMOVED lines=9> */
[----:B------:R1:W-:Y:S01]  /*6c80*/  STS.128 [R197+0x4010], R200 ;  /* 0x004010c8c5007388 */ /* 0x0003e20000000c00 */
[----:B------:R-:W-:Y:S01]  /*6c90*/  FFMA R37, R81, R120, R37 ;  /* 0x0000007851257223 */ /* 0x000fe20000000025 */
[----:B------:R-:W-:Y:S01]  /*6ca0*/  F2FP.SATFINITE.E5M2.F32.PACK_AB_MERGE_C R204, R39, R34, RZ ;  /* 0x0000002227cc723e */ /* 0x000fe200048060ff */
[----:B------:R-:W-:Y:S02]  /*6cb0*/  HADD2.F32 R122, -RZ, R121.H1_H1 ;  /* 0x30000079ff7a7230 */ /* 0x000fe40000004100 */
[C---:B------:R-:W-:Y:S01]  /*6cc0*/  FMUL R38, R78.reuse, R42 ;  /* 0x0000002a4e267220 */ /* 0x040fe20000400000 */
[----:B------:R-:W-:Y:S01]  /*6cd0*/  HADD2.F32 R121, -RZ, R123.H0_H0 ;  /* 0x2000007bff797230 */ /* 0x000fe20000004100 */
[----:B------:R-:W-:Y:S01]  /*6ce0*/  F2FP.SATFINITE.E5M2.F32.PACK_AB_MERGE_C R204, R33, R32, R204 ;  /* 0x0000002021cc723e */ /* 0x000fe200048060cc */
[----:B------:R-:W-:Y:S02]  /*6cf0*/  HADD2.F32 R144, -RZ, R143.H1_H1 ;  /* 0x3000008fff907230 */ /* 0x000fe40000004100 */
[C---:B------:R-:W-:Y:S01]  /*6d00*/  FFMA R38, R81.reuse, R119, R38 ;  /* 0x0000007751267223 */ /* 0x040fe20000000026 */
[C---:B------:R-:W-:Y:S01]  /*6d10*/  FMUL R43, R78.reuse, R43 ;  /* 0x0000002b4e2b7220 */ /* 0x040fe20000400000 */
[--C-:B------:R-:W-:Y:S02]  /*6d20*/  HADD2.F32 R123, -RZ, R125.reuse.H0_H0 ;  /* 0x2000007dff7b7230 */ /* 0x100fe40000004100 */
[C---:B------:R-:W-:Y:S01]  /*6d30*/  FMUL R42, R78.reuse, R46 ;  /* 0x0000002e4e2a7220 */ /* 0x040fe20000400000 */
[----:B------:R-:W-:Y:S02]  /*6d40*/  HADD2.F32 R126, -RZ, R125.H1_H1 ;  /* 0x3000007dff7e7230 */ /* 0x000fe40000004100 */
[C---:B------:R-:W-:Y:S01]  /*6d50*/  FFMA R43, R81.reuse, R122, R43 ;  /* 0x0000007a512b7223 */ /* 0x040fe2000000002b */
[----:B------:R-:W-:Y:S01]  /*6d60*/  F2FP.F16.E5M2.UNPACK_B R145, R163.H1 ;  /* 0x000000a3ff91723e */ /* 0x000fe200030004ff */
[C---:B------:R-:W-:Y:S01]  /*6d70*/  FFMA R40, R81.reuse, R121, R40 ;  /* 0x0000007951287223 */ /* 0x040fe20000000028 */
[----:B------:R-:W-:Y:S01]  /*6d80*/  FFMA R41, R81, R124, R41 ;  /* 0x0000007c51297223 */ /* 0x000fe20000000029 */
[----:B------:R-:W-:Y:S01]  /*6d90*/  ISETP.NE.AND P0, PT, R193, RZ, PT ;  /* 0x000000ffc100720c */ /* 0x000fe20003f05270 */
[----:B------:R-:W-:Y:S01]  /*6da0*/  HADD2.F32 R125, -RZ, R127.H0_H0 ;  /* 0x2000007fff7d7230 */ /* 0x000fe20000004100 */
[----:B------:R-:W-:Y:S01]  /*6db0*/  F2FP.SATFINITE.E5M2.F32.PACK_AB_MERGE_C R205, R43, R38, RZ ;  /* 0x000000262bcd723e */ /* 0x000fe200048060ff */
[----:B------:R-:W-:Y:S01]  /*6dc0*/  FFMA R42, R81, R123, R42 ;  /* 0x0000007b512a7223 */ /* 0x000fe2000000002a */
[C---:B------:R-:W-:Y:S01]  /*6dd0*/  FMUL R47, R78.reuse, R47 ;  /* 0x0000002f4e2f7220 */ /* 0x040fe20000400000 */
[--C-:B------:R-:W-:Y:S01]  /*6de0*/  HADD2.F32 R127, -RZ, R129.reuse.H0_H0 ;  /* 0x20000081ff7f7230 */ /* 0x100fe20000004100 */
[----:B------:R-:W-:Y:S01]  /*6df0*/  F2FP.SATFINITE.E5M2.F32.PACK_AB_MERGE_C R205, R37, R36, R205 ;  /* 0x0000002425cd723e */ /* 0x000fe200048060cd */
[----:B------:R-:W-:Y:S02]  /*6e00*/  HADD2.F32 R130, -RZ, R129.H1_H1 ;  /* 0x30000081ff827230 */ /* 0x000fe40000004100 */
[C---:B------:R-:W-:Y:S01]  /*6e10*/  FFMA R47, R81.reuse, R126, R47 ;  /* 0x0000007e512f7223 */ /* 0x040fe2000000002f */
[C---:B------:R-:W-:Y:S01]  /*6e20*/  FFMA R44, R81.reuse, R125, R44 ;  /* 0x0000007d512c7223 */ /* 0x040fe2000000002c */
[C---:B------:R-:W-:Y:S01]  /*6e30*/  FFMA R45, R81.reuse, R128, R45 ;  /* 0x00000080512d7223 */ /* 0x040fe2000000002d */
[----:B------:R-:W-:Y:S02]  /*6e40*/  HADD2.F32 R129, -RZ, R131.H0_H0 ;  /* 0x20000083ff817230 */ /* 0x000fe40000004100 */
[C---:B------:R-:W-:Y:S01]  /*6e50*/  FMUL R46, R78.reuse, R50 ;  /* 0x000000324e2e7220 */ /* 0x040fe20000400000 */
[C---:B------:R-:W-:Y:S01]  /*6e60*/  FMUL R51, R78.reuse, R51 ;  /* 0x000000334e337220 */ /* 0x040fe20000400000 */
[--C-:B------:R-:W-:Y:S02]  /*6e70*/  HADD2.F32 R131, -RZ, R133.reuse.H0_H0 ;  /* 0x20000085ff837230 */ /* 0x100fe40000004100 */
[C---:B------:R-:W-:Y:S01]  /*6e80*/  FMUL R50, R78.reuse, R54 ;  /* 0x000000364e327220 */ /* 0x040fe20000400000 */
[C---:B------:R-:W-:Y:S01]  /*6e90*/  FFMA R46, R81.reuse, R127, R46 ;  /* 0x0000007f512e7223 */ /* 0x040fe2000000002e */
[----:B------:R-:W-:Y:S02]  /*6ea0*/  HADD2.F32 R134, -RZ, R133.H1_H1 ;  /* 0x30000085ff867230 */ /* 0x000fe40000004100 */
[C---:B------:R-:W-:Y:S01]  /*6eb0*/  FFMA R51, R81.reuse, R130, R51 ;  /* 0x0000008251337223 */ /* 0x040fe20000000033 */
[----:B------:R-:W-:Y:S02]  /*6ec0*/  HADD2.F32 R133, -RZ, R135.H0_H0 ;  /* 0x20000087ff857230 */ /* 0x000fe40000004100 */
[C---:B------:R-:W-:Y:S01]  /*6ed0*/  FMUL R55, R78.reuse, R55 ;  /* 0x000000374e377220 */ /* 0x040fe20000400000 */
[C---:B------:R-:W-:Y:S01]  /*6ee0*/  FFMA R48, R81.reuse, R129, R48 ;  /* 0x0000008151307223 */ /* 0x040fe20000000030 */
[C---:B------:R-:W-:Y:S01]  /*6ef0*/  FFMA R49, R81.reuse, R132, R49 ;  /* 0x0000008451317223 */ /* 0x040fe20000000031 */
[--C-:B------:R-:W-:Y:S02]  /*6f00*/  HADD2.F32 R135, -RZ, R137.reuse.H0_H0 ;  /* 0x20000089ff877230 */ /* 0x100fe40000004100 */
[C---:B------:R-:W-:Y:S01]  /*6f10*/  FFMA R50, R81.reuse, R131, R50 ;  /* 0x0000008351327223 */ /* 0x040fe20000000032 */
[----:B------:R-:W-:Y:S02]  /*6f20*/  HADD2.F32 R138, -RZ, R137.H1_H1 ;  /* 0x30000089ff8a7230 */ /* 0x000fe40000004100 */
[C---:B------:R-:W-:Y:S01]  /*6f30*/  FMUL R54, R78.reuse, R58 ;  /* 0x0000003a4e367220 */ /* 0x040fe20000400000 */
[----:B------:R-:W-:Y:S02]  /*6f40*/  HADD2.F32 R137, -RZ, R139.H0_H0 ;  /* 0x2000008bff897230 */ /* 0x000fe40000004100 */
[C---:B------:R-:W-:Y:S01]  /*6f50*/  FFMA R55, R81.reuse, R134, R55 ;  /* 0x0000008651377223 */ /* 0x040fe20000000037 */
        /* <DEDUP_REMOVED lines=16> */
[----:B------:R-:W-:Y:S01]  /*7060*/  FFMA R63, R81, R142, R63 ;  /* 0x0000008e513f7223 */ /* 0x000fe2000000003f */
[----:B------:R-:W-:Y:S01]  /*7070*/  FMUL R67, R78, R67 ;  /* 0x000000434e437220 */ /* 0x000fe20000400000 */
[----:B------:R-:W-:Y:S01]  /*7080*/  F2FP.SATFINITE.E5M2.F32.PACK_AB_MERGE_C R206, R47, R42, RZ ;  /* 0x0000002a2fce723e */ /* 0x000fe200048060ff */
[----:B------:R-:W-:Y:S01]  /*7090*/  FFMA R60, R81, R141, R60 ;  /* 0x0000008d513c7223 */ /* 0x000fe2000000003c */
[----:B------:R-:W-:Y:S01]  /*70a0*/  F2FP.SATFINITE.E5M2.F32.PACK_AB_MERGE_C R207, R51, R46, RZ ;  /* 0x0000002e33cf723e */ /* 0x000fe200048060ff */
[C---:B------:R-:W-:Y:S01]  /*70b0*/  FFMA R61, R81.reuse, R144, R61 ;  /* 0x00000090513d7223 */ /* 0x040fe2000000003d */
[C---:B------:R-:W-:Y:S01]  /*70c0*/  FFMA R62, R81.reuse, R143, R62 ;  /* 0x0000008f513e7223 */ /* 0x040fe2000000003e */
[----:B------:R-:W-:Y:S01]  /*70d0*/  FFMA R67, R81, R146, R67 ;  /* 0x0000009251437223 */ /* 0x000fe20000000043 */
[----:B------:R-:W-:Y:S02]  /*70e0*/  F2FP.SATFINITE.E5M2.F32.PACK_AB_MERGE_C R206, R41, R40, R206 ;  /* 0x0000002829ce723e */ /* 0x000fe400048060ce */
[----:B------:R-:W-:Y:S02]  /*70f0*/  F2FP.SATFINITE.E5M2.F32.PACK_AB_MERGE_C R207, R45, R44, R207 ;  /* 0x0000002c2dcf723e */ /* 0x000fe400048060cf */
[----:B------:R-:W-:Y:S02]  /*7100*/  F2FP.SATFINITE.E5M2.F32.PACK_AB_MERGE_C R212, R55, R50, RZ ;  /* 0x0000003237d4723e */ /* 0x000fe400048060ff */
[----:B------:R-:W-:Y:S01]  /*7110*/  F2FP.SATFINITE.E5M2.F32.PACK_AB_MERGE_C R213, R59, R54, RZ ;  /* 0x000000363bd5723e */ /* 0x000fe200048060ff */
[----:B------:R1:W-:Y:S01]  /*7120*/  STS.128 [R199+0x4020], R204 ;  /* 0x004020ccc7007388 */ /* 0x0003e20000000c00 */
[----:B------:R-:W-:Y:S02]  /*7130*/  F2FP.SATFINITE.E5M2.F32.PACK_AB_MERGE_C R214, R63, R58, RZ ;  /* 0x0000003a3fd6723e */ /* 0x000fe400048060ff */
[----:B------:R-:W-:Y:S02]  /*7140*/  F2FP.SATFINITE.E5M2.F32.PACK_AB_MERGE_C R215, R67, R62, RZ ;  /* 0x0000003e43d7723e */ /* 0x000fe400048060ff */
[----:B------:R-:W-:Y:S02]  /*7150*/  F2FP.SATFINITE.E5M2.F32.PACK_AB_MERGE_C R212, R49, R48, R212 ;  /* 0x0000003031d4723e */ /* 0x000fe400048060d4 */
[----:B------:R-:W-:Y:S02]  /*7160*/  F2FP.SATFINITE.E5M2.F32.PACK_AB_MERGE_C R213, R53, R52, R213 ;  /* 0x0000003435d5723e */ /* 0x000fe400048060d5 */
[----:B------:R-:W-:Y:S02]  /*7170*/  F2FP.SATFINITE.E5M2.F32.PACK_AB_MERGE_C R214, R57, R56, R214 ;  /* 0x0000003839d6723e */ /* 0x000fe400048060d6 */
[----:B------:R-:W-:Y:S02]  /*7180*/  F2FP.SATFINITE.E5M2.F32.PACK_AB_MERGE_C R215, R61, R60, R215 ;  /* 0x0000003c3dd7723e */ /* 0x000fe400048060d7 */
[----:B------:R-:W-:Y:S02]  /*7190*/  LEA R216, R181, UR49, 0x3 ;  /* 0x00000031b5d87c11 */ /* 0x000fe4000f8e18ff */
[----:B------:R-:W-:Y:S01]  /*71a0*/  @P6 SHF.L.U32 R219, R180, 0x1f, RZ ;  /* 0x0000001fb4db6819 */ /* 0x000fe200000006ff */
[----:B------:R1:W-:Y:S01]  /*71b0*/  STS.128 [R198+0x4010], R212 ;  /* 0x004010d4c6007388 */ /* 0x0003e20000000c00 */
[----:B------:R-:W-:Y:S01]  /*71c0*/  @!PT LDS RZ, [RZ] ;  /* 0x00000000fffff984 */ /* 0x000fe20000000800 */
[----:B------:R-:W-:Y:S01]  /*71d0*/  @!PT LDS RZ, [RZ] ;  /* 0x00000000fffff984 */ /* 0x000fe20000000800 */
[----:B------:R-:W-:Y:S01]  /*71e0*/  @!PT LDS RZ, [RZ] ;  /* 0x00000000fffff984 */ /* 0x000fe20000000800 */
[----:B------:R-:W-:Y:S01]  /*71f0*/  @!PT LDS RZ, [RZ] ;  /* 0x00000000fffff984 */ /* 0x000fe20000000800 */
[----:B------:R2:W-:Y:S07]  /*7200*/  MEMBAR.ALL.CTA ;  /* 0x0000000000007992 */ /* 0x0005ee0000008000 */
[----:B--2---:R-:W2:Y:S02]  /*7210*/  FENCE.VIEW.ASYNC.S ;  /* 0x00000000000073c6 */ /* 0x004ea40000000000 */
[----:B--2---:R-:W-:Y:S06]  /*7220*/  BAR.SYNC.DEFER_BLOCKING 0x1, 0x80 ;  /* 0x0042000000007b1d */ /* 0x004fec0000010000 */
[----:B------:R-:W-:Y:S05]  /*7230*/  @P0 BRA `(.L_x_115) ;  /* 0x0000000000280947 */ /* 0x000fea0003800000 */
[----:B------:R-:W-:Y:S02]  /*7240*/  UIADD3 UR4, UPT, UPT, UR49, 0x4200, URZ ;  /* 0x0000420031047890 */ /* 0x000fe4000fffe0ff */
[----:B------:R-:W-:Y:S01]  /*7250*/  UIADD3 UR6, UP0, UPT, UR52, 0x680, URZ ;  /* 0x0000068034067890 */ /* 0x000fe2000ff1e0ff */
[----:B------:R-:W-:Y:S03]  /*7260*/  UMOV UR43, UR36 ;  /* 0x00000024002b7c82 */ /* 0x000fe60008000000 */
[----:B------:R-:W-:Y:S01]  /*7270*/  MOV R192, UR4 ;  /* 0x0000000400c07c02 */ /* 0x000fe20008000f00 */
[----:B------:R-:W-:Y:S03]  /*7280*/  UIADD3.X UR7, UPT, UPT, URZ, UR53, URZ, UP0, !UPT ;  /* 0x00000035ff077290 */ /* 0x000fe600087fe4ff */
[----:B------:R-:W-:Y:S11]  /*7290*/  R2UR UR40, R192 ;  /* 0x00000000c02872ca */ /* 0x000ff600000e0000 */
[----:B------:R-:W-:Y:S02]  /*72a0*/  @!UPT UIADD3 URZ, UPT, UPT, URZ, URZ, URZ ;  /* 0x000000fffffff290 */ /* 0x000fe4000fffe0ff */
[----:B------:R2:W-:Y:S01]  /*72b0*/  UTMASTG.3D [UR40], [UR6] ;  /* 0x00000028060073b5 */ /* 0x0005e20008010000 */
[----:B------:R0:W-:Y:S01]  /*72c0*/  UTMACMDFLUSH ;  /* 0x00000000000079b7 */ /* 0x0001e20000000000 */
[----:B--2---:R-:W-:Y:S04]  /*72d0*/  DEPBAR.LE SB0, 0x1 ;  /* 0x000080400000791a */ /* 0x004fe80000000000 */
.L_x_115:
[----:B------:R-:W-:Y:S05]  /*72e0*/  BSYNC.RECONVERGENT B0 ;  /* 0x0000000000007941 */ /* 0x000fea0003800200 */
.L_x_114:
[----:B------:R-:W-:Y:S06]  /*72f0*/  BAR.SYNC.DEFER_BLOCKING 0x1, 0x80 ;  /* 0x0042000000007b1d */ /* 0x000fec0000010000 */
[----:B------:R-:W2:Y:S01]  /*7300*/  @P6 SYNCS.PHASECHK.TRANS64.TRYWAIT P0, [R216+URZ+0x50], R219 ;  /* 0x000050dbd80065a7 */ /* 0x000ea200080011ff */
[----:B------:R-:W-:Y:S01]  /*7310*/  BSSY B1, `(.L_x_116) ;  /* 0x0000023000017945 */ /* 0x000fe20003800000 */
[----:B--2---:R-:W-:Y:S03]  /*7320*/  @P6 SEL R208, RZ, 0x1, !P0 ;  /* 0x00000001ffd06807 */ /* 0x004fe60004000000 */
[----:B------:R-:W-:Y:S05]  /*7330*/  @!P6 BRA `(.L_x_117) ;  /* 0x000000000080e947 */ /* 0x000fea0003800000 */
[----:B------:R-:W-:Y:S01]  /*7340*/  ISETP.NE.AND P1, PT, R209, RZ, PT ;  /* 0x000000ffd100720c */ /* 0x000fe20003f25270 */
[----:B------:R-:W-:Y:S01]  /*7350*/  BSSY B0, `(.L_x_118) ;  /* 0x000000a000007945 */ /* 0x000fe20003800000 */
[----:B------:R-:W-:Y:S11]  /*7360*/  ISETP.NE.AND P0, PT, R208, RZ, PT ;  /* 0x000000ffd000720c */ /* 0x000ff60003f05270 */
[----:B------:R-:W-:Y:S04]  /*7370*/  @P1 IMAD R0, R181, 0x2000, R190 ;  /* 0x00002000b5001824 */ /* 0x000fe800078e02be */
[C---:B------:R-:W-:Y:S01]  /*7380*/  @P1 IMAD.IADD R211, R0.reuse, 0x1, R211 ;  /* 0x0000000100d31824 */ /* 0x040fe200078e02d3 */
[----:B------:R-:W-:Y:S03]  /*7390*/  @P1 IADD3 R217, PT, PT, R0, R217, RZ ;  /* 0x000000d900d91210 */ /* 0x000fe60007ffe0ff */
[----:B------:R-:W-:Y:S01]  /*73a0*/  @P1 IMAD.IADD R210, R210, 0x1, R211 ;  /* 0x00000001d2d21824 */ /* 0x000fe200078e02d3 */
[----:B------:R-:W-:Y:S06]  /*73b0*/  @P0 BRA `(.L_x_119) ;  /* 0x00000000000c0947 */ /* 0x000fec0003800000 */
[----:B------:R-:W-:Y:S04]  /*73c0*/  SHF.L.U32 R3, R180, 0x1f, RZ ;  /* 0x0000001fb4037819 */ /* 0x000fe800000006ff */
[----:B------:R-:W2:Y:S02]  /*73d0*/  SYNCS.PHASECHK.TRANS64.TRYWAIT P0, [R216+URZ+0x50], R3 ;  /* 0x00005003d80075a7 */ /* 0x000ea400080011ff */
[----:B--2---:R-:W-:Y:S05]  /*73e0*/  @!P0 BRA `(.L_x_120) ;  /* 0x00000020001c8947 */ /* 0x004fea0003800000 */
.L_x_119:
[----:B------:R-:W-:Y:S05]  /*73f0*/  BSYNC B0 ;  /* 0x0000000000007941 */ /* 0x000fea0003800000 */
.L_x_118:
[----:B------:R-:W-:Y:S01]  /*7400*/  ISETP.NE.AND P0, PT, R209, RZ, PT ;  /* 0x000000ffd100720c */ /* 0x000fe20003f05270 */
[----:B--2---:R-:W-:Y:S02]  /*7410*/  VIADD R3, R216, 0x60 ;  /* 0x00000060d8037836 */ /* 0x004fe40000000000 */
[----:B------:R-:W-:Y:S02]  /*7420*/  IMAD.U32 R2, RZ, RZ, UR37 ;  /* 0x00000025ff027e24 */ /* 0x000fe4000f8e00ff */
[----:B------:R-:W-:Y:S03]  /*7430*/  VIADD R181, R181, 0x1 ;  /* 0x00000001b5b57836 */ /* 0x000fe60000000000 */
[----:B------:R-:W-:Y:S05]  /*7440*/  PRMT R2, R2, 0x654, R3 ;  /* 0x0000065402027816 */ /* 0x000fea0000000003 */
[----:B------:R2:W3:Y:S04]  /*7450*/  @P0 LDS.128 R148, [R0] ;  /* 0x0000000000940984 */ /* 0x0004e80000000c00 */
[----:B------:R2:W4:Y:S04]  /*7460*/  @P0 LDS.128 R152, [R211+0x10] ;  /* 0x00001000d3980984 */ /* 0x0005280000000c00 */
        /* <DEDUP_REMOVED lines=13> */
.L_x_117:
[----:B------:R-:W-:Y:S05]  /*7540*/  BSYNC B1 ;  /* 0x0000000000017941 */ /* 0x000fea0003800000 */
.L_x_116:
[----:B--2---:R-:W-:Y:S05]  /*7550*/  VIADD R0, R80, 0x40 ;  /* 0x0000004050007836 */ /* 0x004fea0000000000 */
[----:B------:R-:W-:Y:S04]  /*7560*/  SHF.R.U32.HI R0, RZ, 0x15, R0 ;  /* 0x00000015ff007819 */ /* 0x000fe80000011600 */
[----:B------:R-:W-:Y:S11]  /*7570*/  LOP3.LUT P0, RZ, R0, 0x3, R173, 0x48, !PT ;  /* 0x0000000300ff7812 */ /* 0x000ff600078048ad */
[----:B------:R-:W-:Y:S02]  /*7580*/  @!UPT UIADD3 URZ, UPT, UPT, URZ, URZ, URZ ;  /* 0x000000fffffff290 */ /* 0x000fe4000fffe0ff */
[----:B------:R-:W-:Y:S05]  /*7590*/  @!P0 BRA `(.L_x_121) ;  /* 0x0000000000408947 */ /* 0x000fea0003800000 */
[----:B------:R-:W2:Y:S01]  /*75a0*/  LDCU.64 UR8, c[0x4][0x70] ;  /* 0x01000e00ff0877ac */ /* 0x000ea20008000a00 */
[----:B------:R-:W-:Y:S01]  /*75b0*/  MOV R3, 0x0 ;  /* 0x0000000000037802 */ /* 0x000fe20000000f00 */
[----:B------:R-:W-:Y:S02]  /*75c0*/  HFMA2 R12, -RZ, RZ, 0, 5.9604644775390625e-08 ;  /* 0x00000001ff0c7431 */ /* 0x000fe400000001ff */
[----:B------:R-:W-:Y:S02]  /*75d0*/  IMAD.MOV.U32 R8, RZ, RZ, 0x192 ;  /* 0x00000192ff087424 */ /* 0x000fe400078e00ff */
[----:B------:R-:W-:Y:S01]  /*75e0*/  IMAD.MOV.U32 R13, RZ, RZ, RZ ;  /* 0x000000ffff0d7224 */ /* 0x000fe200078e00ff */
[----:B------:R-:W5:Y:S01]  /*75f0*/  LDCU.64 UR6, c[0x4][0x78] ;  /* 0x01000f00ff0677ac */ /* 0x000f620008000a00 */
[----:B------:R-:W1:Y:S01]  /*7600*/  LDC.64 R2, c[0x4][R3] ;  /* 0x0100000003027b82 */ /* 0x000e620000000a00 */
[----:B------:R-:W3:Y:S01]  /*7610*/  LDCU.64 UR4, c[0x4][0x10] ;  /* 0x01000200ff0477ac */ /* 0x000ee20008000a00 */
[----:B--2---:R-:W-:Y:S01]  /*7620*/  MOV R5, UR9 ;  /* 0x0000000900057c02 */ /* 0x004fe20008000f00 */
[----:B------:R-:W-:Y:S01]  /*7630*/  IMAD.U32 R4, RZ, RZ, UR8 ;  /* 0x00000008ff047e24 */ /* 0x000fe2000f8e00ff */
[----:B-----5:R-:W-:Y:S01]  /*7640*/  MOV R7, UR7 ;  /* 0x0000000700077c02 */ /* 0x020fe20008000f00 */
[----:B------:R-:W-:Y:S01]  /*7650*/  IMAD.U32 R6, RZ, RZ, UR6 ;  /* 0x00000006ff067e24 */ /* 0x000fe2000f8e00ff */
[----:B---3--:R-:W-:Y:S01]  /*7660*/  MOV R11, UR5 ;  /* 0x00000005000b7c02 */ /* 0x008fe20008000f00 */
[----:B------:R-:W-:Y:S02]  /*7670*/  IMAD.U32 R10, RZ, RZ, UR4 ;  /* 0x00000004ff0a7e24 */ /* 0x000fe4000f8e00ff */
[----:B------:R-:W-:Y:S07]  /*7680*/  LEPC R20, `(.L_x_121) ;  /* 0x000000001014794e */ /* 0x000fee0000000000 */
[----:B-1--4-:R-:W-:Y:S05]  /*7690*/  CALL.ABS.NOINC R2 ;  /* 0x0000000002007343 */ /* 0x012fea0003c00000 */
.L_x_121:
[----:B------:R-:W-:Y:S01]  /*76a0*/  ISETP.NE.AND P0, PT, R193, RZ, PT ;  /* 0x000000ffc100720c */ /* 0x000fe20003f05270 */
[----:B------:R-:W-:Y:S05]  /*76b0*/  WARPSYNC.ALL ;  /* 0x0000000000007948 */ /* 0x000fea0003800000 */
[----:B------:R-:W-:Y:S01]  /*76c0*/  R2UR UR4, R80 ;  /* 0x00000000500472ca */ /* 0x000fe200000e0000 */
[----:B------:R-:W-:Y:S01]  /*76d0*/  BSSY.RECONVERGENT B0, `(.L_x_122) ;  /* 0x000011c000007945 */ /* 0x000fe20003800200 */
[----:B---3--:R-:W-:Y:S02]  /*76e0*/  F2FP.F16.E5M2.UNPACK_B R11, R149 ;  /* 0x00000095ff0b723e */ /* 0x008fe400020004ff */
[----:B------:R-:W-:Y:S02]  /*76f0*/  F2FP.F16.E5M2.UNPACK_B R10, R150 ;  /* 0x00000096ff0a723e */ /* 0x000fe400020004ff */
[----:B------:R-:W-:Y:S01]  /*7700*/  F2FP.F16.E5M2.UNPACK_B R9, R151 ;  /* 0x00000097ff09723e */ /* 0x000fe200020004ff */
[--C-:B------:R-:W-:Y:S01]  /*7710*/  HADD2.F32 R83, -RZ, R11.reuse.H0_H0 ;  /* 0x2000000bff537230 */ /* 0x100fe20000004100 */
[----:B----4-:R-:W-:Y:S01]  /*7720*/  F2FP.F16.E5M2.UNPACK_B R8, R152 ;  /* 0x00000098ff08723e */ /* 0x010fe200020004ff */
[----:B------:R-:W-:Y:S01]  /*7730*/  HADD2.F32 R84, -RZ, R11.H1_H1 ;  /* 0x3000000bff547230 */ /* 0x000fe20000004100 */
[----:B------:R-:W-:Y:S01]  /*7740*/  F2FP.F16.E5M2.UNPACK_B R7, R153 ;  /* 0x00000099ff07723e */ /* 0x000fe200020004ff */
[--C-:B------:R-:W-:Y:S01]  /*7750*/  HADD2.F32 R87, -RZ, R10.reuse.H0_H0 ;  /* 0x2000000aff577230 */ /* 0x100fe20000004100 */
[----:B------:R-:W-:Y:S01]  /*7760*/  F2FP.F16.E5M2.UNPACK_B R6, R154 ;  /* 0x0000009aff06723e */ /* 0x000fe200020004ff */
[----:B------:R-:W-:Y:S01]  /*7770*/  HADD2.F32 R88, -RZ, R10.H1_H1 ;  /* 0x3000000aff587230 */ /* 0x000fe20000004100 */
[----:B------:R-:W-:Y:S01]  /*7780*/  F2FP.F16.E5M2.UNPACK_B R5, R155 ;  /* 0x0000009bff05723e */ /* 0x000fe200020004ff */
[--C-:B------:R-:W-:Y:S01]  /*7790*/  HADD2.F32 R91, -RZ, R9.reuse.H0_H0 ;  /* 0x20000009ff5b7230 */ /* 0x100fe20000004100 */
[----:B-1----:R-:W-:Y:S01]  /*77a0*/  F2FP.F16.E5M2.UNPACK_B R4, R156 ;  /* 0x0000009cff04723e */ /* 0x002fe200020004ff */
[----:B------:R-:W-:Y:S01]  /*77b0*/  HADD2.F32 R93, -RZ, R9.H1_H1 ;  /* 0x30000009ff5d7230 */ /* 0x000fe20000004100 */
[-C--:B------:R-:W-:Y:S01]  /*77c0*/  F2FP.F16.E5M2.UNPACK_B R2, R148.reuse ;  /* 0x00000094ff02723e */ /* 0x080fe200020004ff */
[--C-:B------:R-:W-:Y:S01]  /*77d0*/  HADD2.F32 R94, -RZ, R8.reuse.H0_H0 ;  /* 0x20000008ff5e7230 */ /* 0x100fe20000004100 */
[----:B------:R-:W-:Y:S01]  /*77e0*/  F2FP.F16.E5M2.UNPACK_B R148, R148.H1 ;  /* 0x00000094ff94723e */ /* 0x000fe200030004ff */
[----:B------:R-:W-:Y:S01]  /*77f0*/  HADD2.F32 R97, -RZ, R8.H1_H1 ;  /* 0x30000008ff617230 */ /* 0x000fe20000004100 */
[----:B------:R-:W-:Y:S01]  /*7800*/  F2FP.F16.E5M2.UNPACK_B R149, R149.H1 ;  /* 0x00000095ff95723e */ /* 0x000fe200030004ff */
[--C-:B------:R-:W-:Y:S01]  /*7810*/  HADD2.F32 R98, -RZ, R7.reuse.H0_H0 ;  /* 0x20000007ff627230 */ /* 0x100fe20000004100 */
[----:B------:R-:W-:Y:S01]  /*7820*/  F2FP.F16.E5M2.UNPACK_B R150, R150.H1 ;  /* 0x00000096ff96723e */ /* 0x000fe200030004ff */
[----:B------:R-:W-:Y:S01]  /*7830*/  HADD2.F32 R101, -RZ, R7.H1_H1 ;  /* 0x30000007ff657230 */ /* 0x000fe20000004100 */
[----:B------:R-:W-:Y:S01]  /*7840*/  F2FP.F16.E5M2.UNPACK_B R151, R151.H1 ;  /* 0x00000097ff97723e */ /* 0x000fe200030004ff */
[--C-:B------:R-:W-:Y:S01]  /*7850*/  HADD2.F32 R102, -RZ, R6.reuse.H0_H0 ;  /* 0x20000006ff667230 */ /* 0x100fe20000004100 */
[----:B------:R-:W-:Y:S01]  /*7860*/  IADD3 R195, PT, PT, R195, 0xc0, RZ ;  /* 0x000000c0c3c37810 */ /* 0x000fe20007ffe0ff */
[----:B------:R-:W-:Y:S01]  /*7870*/  HADD2.F32 R105, -RZ, R6.H1_H1 ;  /* 0x30000006ff697230 */ /* 0x000fe20000004100 */
[----:B------:R-:W-:Y:S01]  /*7880*/  F2FP.F16.E5M2.UNPACK_B R138, R163 ;  /* 0x000000a3ff8a723e */ /* 0x000fe200020004ff */
[--C-:B------:R-:W-:Y:S01]  /*7890*/  HADD2.F32 R106, -RZ, R5.reuse.H0_H0 ;  /* 0x20000005ff6a7230 */ /* 0x100fe20000004100 */
[----:B------:R-:W-:Y:S01]  /*78a0*/  LOP3.LUT R195, R195, 0xfefffff8, RZ, 0xc0, !PT ;  /* 0xfefffff8c3c37812 */ /* 0x000fe200078ec0ff */
[----:B------:R-:W-:Y:S01]  /*78b0*/  HADD2.F32 R109, -RZ, R5.H1_H1 ;  /* 0x30000005ff6d7230 */ /* 0x000fe20000004100 */
[----:B------:R-:W-:Y:S01]  /*78c0*/  F2FP.F16.E5M2.UNPACK_B R116, R157 ;  /* 0x0000009dff74723e */ /* 0x000fe200020004ff */
[--C-:B------:R-:W-:Y:S01]  /*78d0*/  HADD2.F32 R110, -RZ, R4.reuse.H0_H0 ;  /* 0x20000004ff6e7230 */ /* 0x100fe20000004100 */
[----:B------:R-:W-:Y:S01]  /*78e0*/  F2FP.F16.E5M2.UNPACK_B R120, R158 ;  /* 0x0000009eff78723e */ /* 0x000fe200020004ff */
[----:B------:R-:W-:Y:S01]  /*78f0*/  HADD2.F32 R113, -RZ, R4.H1_H1 ;  /* 0x30000004ff717230 */ /* 0x000fe20000004100 */
[----:B------:R-:W-:Y:S01]  /*7900*/  F2FP.F16.E5M2.UNPACK_B R124, R159 ;  /* 0x0000009fff7c723e */ /* 0x000fe200020004ff */
[----:B------:R-:W1:Y:S01]  /*7910*/  LDTM.x64 R4, tmem[UR4+0x40] ;  /* 0x00004004000479ee */ /* 0x000e620008340000 */
[--C-:B------:R-:W-:Y:S01]  /*7920*/  HADD2.F32 R0, -RZ, R2.reuse.H0_H0 ;  /* 0x20000002ff007230 */ /* 0x100fe20000004100 */
[----:B------:R-:W-:Y:S01]  /*7930*/  NOP ;  /* 0x0000000000007918 */ /* 0x000fe20000000000 */
[----:B-1----:R1:W-:Y:S01]  /*7940*/  SYNCS.ARRIVE.TRANS64.RED.A1T0 RZ, [R195+URZ], RZ ;  /* 0x000000ffc3ff79a7 */ /* 0x0023e200081004ff */
[----:B------:R-:W-:Y:S01]  /*7950*/  HADD2.F32 R2, -RZ, R2.H1_H1 ;  /* 0x30000002ff027230 */ /* 0x000fe20000004100 */
[----:B------:R-:W-:Y:S01]  /*7960*/  F2FP.F16.E5M2.UNPACK_B R128, R160 ;  /* 0x000000a0ff80723e */ /* 0x000fe200020004ff */
[--C-:B------:R-:W-:Y:S01]  /*7970*/  HADD2.F32 R86, -RZ, R149.reuse.H1_H1 ;  /* 0x30000095ff567230 */ /* 0x100fe20000004100 */
[----:B------:R-:W-:Y:S01]  /*7980*/  F2FP.F16.E5M2.UNPACK_B R132, R161 ;  /* 0x000000a1ff84723e */ /* 0x000fe200020004ff */
[--C-:B------:R-:W-:Y:S01]  /*7990*/  HADD2.F32 R114, -RZ, R116.reuse.H0_H0 ;  /* 0x20000074ff727230 */ /* 0x100fe20000004100 */
[----:B------:R-:W-:Y:S01]  /*79a0*/  F2FP.F16.E5M2.UNPACK_B R136, R162 ;  /* 0x000000a2ff88723e */ /* 0x000fe200020004ff */
[----:B------:R-:W-:Y:S01]  /*79b0*/  HADD2.F32 R117, -RZ, R116.H1_H1 ;  /* 0x30000074ff757230 */ /* 0x000fe20000004100 */
[----:B------:R-:W-:Y:S01]  /*79c0*/  F2FP.F16.E5M2.UNPACK_B R152, R152.H1 ;  /* 0x00000098ff98723e */ /* 0x000fe200030004ff */
        /* <DEDUP_REMOVED lines=12> */
[C---:B------:R-:W-:Y:S01]  /*7a90*/  FMUL R4, R78.reuse, R4 ;  /* 0x000000044e047220 */ /* 0x040fe20000400000 */
[C---:B------:R-:W-:Y:S01]  /*7aa0*/  FMUL R5, R78.reuse, R5 ;  /* 0x000000054e057220 */ /* 0x040fe20000400000 */
[----:B------:R-:W-:Y:S02]  /*7ab0*/  HADD2.F32 R3, -RZ, R148.H0_H0 ;  /* 0x20000094ff037230 */ /* 0x000fe40000004100 */
        /* <DEDUP_REMOVED lines=9> */
[----:B------:R-:W-:Y:S02]  /*7b50*/  HADD2.F32 R130, -RZ, R132.H0_H0 ;  /* 0x20000084ff827230 */ /* 0x000fe40000004100 */
[C---:B------:R-:W-:Y:S01]  /*7b60*/  FMUL R6, R78.reuse, R6 ;  /* 0x000000064e067220 */ /* 0x040fe20000400000 */
[----:B------:R-:W-:Y:S02]  /*7b70*/  HADD2.F32 R82, -RZ, R148.H1_H1 ;  /* 0x30000094ff527230 */ /* 0x000fe40000004100 */
[C---:B------:R-:W-:Y:S01]  /*7b80*/  FMUL R7, R78.reuse, R7 ;  /* 0x000000074e077220 */ /* 0x040fe20000400000 */
[----:B------:R-:W-:Y:S02]  /*7b90*/  HADD2.F32 R85, -RZ, R149.H0_H0 ;  /* 0x20000095ff557230 */ /* 0x000fe40000004100 */
[C---:B------:R-:W-:Y:S01]  /*7ba0*/  FFMA R6, R81.reuse, R3, R6 ;  /* 0x0000000351067223 */ /* 0x040fe20000000006 */
[----:B------:R-:W-:Y:S02]  /*7bb0*/  HADD2.F32 R133, -RZ, R132.H1_H1 ;  /* 0x30000084ff857230 */ /* 0x000fe40000004100 */
[C---:B------:R-:W-:Y:S01]  /*7bc0*/  FFMA R7, R81.reuse, R82, R7 ;  /* 0x0000005251077223 */ /* 0x040fe20000000007 */
[C---:B------:R-:W-:Y:S01]  /*7bd0*/  FFMA R8, R81.reuse, R83, R8 ;  /* 0x0000005351087223 */ /* 0x040fe20000000008 */
[C---:B------:R-:W-:Y:S01]  /*7be0*/  FFMA R9, R81.reuse, R84, R9 ;  /* 0x0000005451097223 */ /* 0x040fe20000000009 */
[--C-:B------:R-:W-:Y:S02]  /*7bf0*/  HADD2.F32 R82, -RZ, R138.reuse.H0_H0 ;  /* 0x2000008aff527230 */ /* 0x100fe40000004100 */
[C---:B------:R-:W-:Y:S01]  /*7c00*/  FMUL R10, R78.reuse, R10 ;  /* 0x0000000a4e0a7220 */ /* 0x040fe20000400000 */
[----:B------:R-:W-:Y:S02]  /*7c10*/  HADD2.F32 R83, -RZ, R138.H1_H1 ;  /* 0x3000008aff537230 */ /* 0x000fe40000004100 */
[C---:B------:R-:W-:Y:S01]  /*7c20*/  FMUL R11, R78.reuse, R11 ;  /* 0x0000000b4e0b7220 */ /* 0x040fe20000400000 */
[----:B------:R-:W-:Y:S02]  /*7c30*/  HADD2.F32 R89, -RZ, R150.H0_H0 ;  /* 0x20000096ff597230 */ /* 0x000fe40000004100 */
[C---:B------:R-:W-:Y:S01]  /*7c40*/  FFMA R10, R81.reuse, R85, R10 ;  /* 0x00000055510a7223 */ /* 0x040fe2000000000a */
[--C-:B------:R-:W-:Y:S02]  /*7c50*/  HADD2.F32 R134, -RZ, R136.reuse.H0_H0 ;  /* 0x20000088ff867230 */ /* 0x100fe40000004100 */
[C---:B------:R-:W-:Y:S01]  /*7c60*/  FFMA R11, R81.reuse, R86, R11 ;  /* 0x00000056510b7223 */ /* 0x040fe2000000000b */
[C---:B------:R-:W-:Y:S01]  /*7c70*/  FFMA R12, R81.reuse, R87, R12 ;  /* 0x00000057510c7223 */ /* 0x040fe2000000000c */
[----:B------:R-:W-:Y:S01]  /*7c80*/  FFMA R13, R81, R88, R13 ;  /* 0x00000058510d7223 */ /* 0x000fe2000000000d */
[----:B------:R-:W-:Y:S01]  /*7c90*/  F2FP.SATFINITE.E5M2.F32.PACK_AB_MERGE_C R86, R7, R6, RZ ;  /* 0x000000060756723e */ /* 0x000fe200048060ff */
[C---:B------:R-:W-:Y:S01]  /*7ca0*/  FMUL R7, R78.reuse, R20 ;  /* 0x000000144e077220 */ /* 0x040fe20000400000 */
[----:B------:R-:W-:Y:S01]  /*7cb0*/  F2FP.SATFINITE.E5M2.F32.PACK_AB_MERGE_C R138, R11, R10, RZ ;  /* 0x0000000a0b8a723e */ /* 0x000fe200048060ff */
[C---:B------:R-:W-:Y:S01]  /*7cc0*/  FMUL R10, R78.reuse, R21 ;  /* 0x000000154e0a7220 */ /* 0x040fe20000400000 */
[C---:B------:R-:W-:Y:S01]  /*7cd0*/  FMUL R21, R78.reuse, R28 ;  /* 0x0000001c4e157220 */ /* 0x040fe20000400000 */
[----:B------:R-:W-:Y:S02]  /*7ce0*/  HADD2.F32 R137, -RZ, R136.H1_H1 ;  /* 0x30000088ff897230 */ /* 0x000fe40000004100 */
[C---:B------:R-:W-:Y:S01]  /*7cf0*/  FMUL R14, R78.reuse, R14 ;  /* 0x0000000e4e0e7220 */ /* 0x040fe20000400000 */
[----:B------:R-:W-:Y:S02]  /*7d00*/  HADD2.F32 R90, -RZ, R150.H1_H1 ;  /* 0x30000096ff5a7230 */ /* 0x000fe40000004100 */
[C---:B------:R-:W-:Y:S01]  /*7d10*/  FMUL R15, R78.reuse, R15 ;  /* 0x0000000f4e0f7220 */ /* 0x040fe20000400000 */
[--C-:B------:R-:W-:Y:S02]  /*7d20*/  HADD2.F32 R92, -RZ, R151.reuse.H0_H0 ;  /* 0x20000097ff5c7230 */ /* 0x100fe40000004100 */
[C---:B------:R-:W-:Y:S01]  /*7d30*/  FFMA R14, R81.reuse, R89, R14 ;  /* 0x00000059510e7223 */ /* 0x040fe2000000000e */
[----:B------:R-:W-:Y:S02]  /*7d40*/  HADD2.F32 R95, -RZ, R151.H1_H1 ;  /* 0x30000097ff5f7230 */ /* 0x000fe40000004100 */
[C---:B------:R-:W-:Y:S01]  /*7d50*/  FFMA R15, R81.reuse, R90, R15 ;  /* 0x0000005a510f7223 */ /* 0x040fe2000000000f */
[C---:B------:R-:W-:Y:S01]  /*7d60*/  FFMA R0, R81.reuse, R91, R0 ;  /* 0x0000005b51007223 */ /* 0x040fe20000000000 */
[----:B------:R-:W-:Y:S01]  /*7d70*/  FFMA R2, R81, R93, R2 ;  /* 0x0000005d51027223 */ /* 0x000fe20000000002 */
[C---:B------:R-:W-:Y:S01]  /*7d80*/  FMUL R3, R78.reuse, R18 ;  /* 0x000000124e037220 */ /* 0x040fe20000400000 */
[C---:B------:R-:W-:Y:S01]  /*7d90*/  FMUL R18, R78.reuse, R25 ;  /* 0x000000194e127220 */ /* 0x040fe20000400000 */
[----:B------:R-:W-:Y:S01]  /*7da0*/  F2FP.SATFINITE.E5M2.F32.PACK_AB_MERGE_C R14, R15, R14, RZ ;  /* 0x0000000e0f0e723e */ /* 0x000fe200048060ff */
[C---:B------:R-:W-:Y:S01]  /*7db0*/  FMUL R25, R78.reuse, R32 ;  /* 0x000000204e197220 */ /* 0x040fe20000400000 */
[C---:B------:R-:W-:Y:S01]  /*7dc0*/  FFMA R3, R81.reuse, R92, R3 ;  /* 0x0000005c51037223 */ /* 0x040fe20000000003 */
[C---:B------:R-:W-:Y:S01]  /*7dd0*/  FMUL R6, R78.reuse, R19 ;  /* 0x000000134e067220 */ /* 0x040fe20000400000 */
[--C-:B------:R-:W-:Y:S02]  /*7de0*/  HADD2.F32 R96, -RZ, R152.reuse.H0_H0 ;  /* 0x20000098ff607230 */ /* 0x100fe40000004100 */
[C---:B------:R-:W-:Y:S01]  /*7df0*/  FMUL R11, R78.reuse, R22 ;  /* 0x000000164e0b7220 */ /* 0x040fe20000400000 */
[----:B------:R-:W-:Y:S02]  /*7e00*/  HADD2.F32 R99, -RZ, R152.H1_H1 ;  /* 0x30000098ff637230 */ /* 0x000fe40000004100 */
[C---:B------:R-:W-:Y:S01]  /*7e10*/  FFMA R6, R81.reuse, R95, R6 ;  /* 0x0000005f51067223 */ /* 0x040fe20000000006 */
[C---:B------:R-:W-:Y:S01]  /*7e20*/  FFMA R7, R81.reuse, R94, R7 ;  /* 0x0000005e51077223 */ /* 0x040fe20000000007 */
[C---:B------:R-:W-:Y:S01]  /*7e30*/  FFMA R10, R81.reuse, R97, R10 ;  /* 0x00000061510a7223 */ /* 0x040fe2000000000a */
[C---:B------:R-:W-:Y:S01]  /*7e40*/  FFMA R11, R81.reuse, R96, R11 ;  /* 0x00000060510b7223 */ /* 0x040fe2000000000b */
[----:B------:R-:W-:Y:S01]  /*7e50*/  FMUL R22, R78, R29 ;  /* 0x0000001d4e167220 */ /* 0x000fe20000400000 */
[----:B------:R-:W-:Y:S01]  /*7e60*/  F2FP.SATFINITE.E5M2.F32.PACK_AB_MERGE_C R3, R6, R3, RZ ;  /* 0x000000030603723e */ /* 0x000fe200048060ff */
[C---:B------:R-:W-:Y:S01]  /*7e70*/  FMUL R29, R78.reuse, R36 ;  /* 0x000000244e1d7220 */ /* 0x040fe20000400000 */
        /* <DEDUP_REMOVED lines=11> */
[----:B------:R-:W-:Y:S01]  /*7f30*/  FMUL R20, R78, R27 ;  /* 0x0000001b4e147220 */ /* 0x000fe20000400000 */
[--C-:B------:R-:W-:Y:S01]  /*7f40*/  HADD2.F32 R104, -RZ, R154.reuse.H0_H0 ;  /* 0x2000009aff687230 */ /* 0x100fe20000004100 */
[----:B------:R-:W-:Y:S01]  /*7f50*/  F2FP.SATFINITE.E5M2.F32.PACK_AB_MERGE_C R16, R10, R7, R16 ;  /* 0x000000070a10723e */ /* 0x000fe20004806010 */
[----:B------:R-:W-:Y:S02]  /*7f60*/  HADD2.F32 R107, -RZ, R154.H1_H1 ;  /* 0x3000009aff6b7230 */ /* 0x000fe40000004100 */
[C---:B------:R-:W-:Y:S01]  /*7f70*/  FFMA R20, R81.reuse, R103, R20 ;  /* 0x0000006751147223 */ /* 0x040fe20000000014 */
[C---:B------:R-:W-:Y:S01]  /*7f80*/  FFMA R21, R81.reuse, R102, R21 ;  /* 0x0000006651157223 */ /* 0x040fe20000000015 */
[C---:B------:R-:W-:Y:S01]  /*7f90*/  FFMA R22, R81.reuse, R105, R22 ;  /* 0x0000006951167223 */ /* 0x040fe20000000016 */
[C---:B------:R-:W-:Y:S01]  /*7fa0*/  FMUL R23, R78.reuse, R30 ;  /* 0x0000001e4e177220 */ /* 0x040fe20000400000 */
[----:B------:R-:W-:Y:S01]  /*7fb0*/  FMUL R30, R78, R37 ;  /* 0x000000254e1e7220 */ /* 0x000fe20000400000 */
[----:B------:R-:W-:Y:S01]  /*7fc0*/  F2FP.SATFINITE.E5M2.F32.PACK_AB_MERGE_C R19, R20, R19, RZ ;  /* 0x000000131413723e */ /* 0x000fe200048060ff */
[C---:B------:R-:W-:Y:S01]  /*7fd0*/  FMUL R37, R78.reuse, R44 ;  /* 0x0000002c4e257220 */ /* 0x040fe20000400000 */
[C---:B------:R-:W-:Y:S01]  /*7fe0*/  FFMA R23, R81.reuse, R104, R23 ;  /* 0x0000006851177223 */ /* 0x040fe20000000017 */
        /* <DEDUP_REMOVED lines=20> */
[----:B------:R-:W-:Y:S01]  /*8130*/  F2FP.F16.E5M2.UNPACK_B R159, R159.H1 ;  /* 0x0000009fff9f723e */ /* 0x000fe200030004ff */
[----:B------:R-:W-:Y:S01]  /*8140*/  FMUL R38, R78, R45 ;  /* 0x0000002d4e267220 */ /* 0x000fe20000400000 */
[----:B------:R-:W-:Y:S01]  /*8150*/  F2FP.SATFINITE.E5M2.F32.PACK_AB_MERGE_C R19, R28, R27, RZ ;  /* 0x0000001b1c13723e */ /* 0x000fe200048060ff */
[----:B------:R-:W-:Y:S01]  /*8160*/  FFMA R31, R81, R112, R31 ;  /* 0x00000070511f7223 */ /* 0x000fe2000000001f */
[C---:B------:R-:W-:Y:S01]  /*8170*/  FMUL R45, R78.reuse, R52 ;  /* 0x000000344e2d7220 */ /* 0x040fe20000400000 */
[C---:B------:R-:W-:Y:S01]  /*8180*/  FMUL R52, R78.reuse, R59 ;  /* 0x0000003b4e347220 */ /* 0x040fe20000400000 */
[----:B------:R-:W-:Y:S01]  /*8190*/  F2FP.F16.E5M2.UNPACK_B R160, R160.H1 ;  /* 0x000000a0ffa0723e */ /* 0x000fe200030004ff */
[C---:B------:R-:W-:Y:S01]  /*81a0*/  FMUL R59, R78.reuse, R66 ;  /* 0x000000424e3b7220 */ /* 0x040fe20000400000 */
[----:B------:R-:W-:Y:S01]  /*81b0*/  F2FP.SATFINITE.E5M2.F32.PACK_AB_MERGE_C R66, R13, R12, R14 ;  /* 0x0000000c0d42723e */ /* 0x000fe2000480600e */
        /* <DEDUP_REMOVED lines=11> */
[C---:B------:R-:W-:Y:S01]  /*8270*/  FFMA R35, R81.reuse, R116, R35 ;  /* 0x0000007451237223 */ /* 0x040fe20000000023 */
[C---:B------:R-:W-:Y:S01]  /*8280*/  FMUL R36, R78.reuse, R43 ;  /* 0x0000002b4e247220 */ /* 0x040fe20000400000 */
[--C-:B------:R-:W-:Y:S02]  /*8290*/  HADD2.F32 R120, -RZ, R158.reuse.H0_H0 ;  /* 0x2000009eff787230 */ /* 0x100fe40000004100 */
[C---:B------:R-:W-:Y:S01]  /*82a0*/  FMUL R39, R78.reuse, R46 ;  /* 0x0000002e4e277220 */ /* 0x040fe20000400000 */
[----:B------:R-:W-:Y:S02]  /*82b0*/  HADD2.F32 R123, -RZ, R158.H1_H1 ;  /* 0x3000009eff7b7230 */ /* 0x000fe40000004100 */
        /* <DEDUP_REMOVED lines=8> */
[C---:B------:R-:W-:Y:S01]  /*8340*/  FFMA R40, R81.reuse, R123, R40 ;  /* 0x0000007b51287223 */ /* 0x040fe20000000028 */
[C---:B------:R-:W-:Y:S01]  /*8350*/  FMUL R44, R78.reuse, R51 ;  /* 0x000000334e2c7220 */ /* 0x040fe20000400000 */
[C---:B------:R-:W-:Y:S01]  /*8360*/  FFMA R41, R81.reuse, R122, R41 ;  /* 0x0000007a51297223 */ /* 0x040fe20000000029 */
[C---:B------:R-:W-:Y:S01]  /*8370*/  FFMA R42, R81.reuse, R125, R42 ;  /* 0x0000007d512a7223 */ /* 0x040fe2000000002a */
[C---:B------:R-:W-:Y:S01]  /*8380*/  FMUL R46, R78.reuse, R53 ;  /* 0x000000354e2e7220 */ /* 0x040fe20000400000 */
[--C-:B------:R-:W-:Y:S02]  /*8390*/  HADD2.F32 R128, -RZ, R160.reuse.H0_H0 ;  /* 0x200000a0ff807230 */ /* 0x100fe40000004100 */
[C---:B------:R-:W-:Y:S01]  /*83a0*/  FMUL R50, R78.reuse, R57 ;  /* 0x000000394e327220 */ /* 0x040fe20000400000 */
[C---:B------:R-:W-:Y:S01]  /*83b0*/  FMUL R51, R78.reuse, R58 ;  /* 0x0000003a4e337220 */ /* 0x040fe20000400000 */
[C---:B------:R-:W-:Y:S01]  /*83c0*/  FMUL R53, R78.reuse, R60 ;  /* 0x0000003c4e357220 */ /* 0x040fe20000400000 */
[C---:B------:R-:W-:Y:S01]  /*83d0*/  FFMA R43, R81.reuse, R124, R43 ;  /* 0x0000007c512b7223 */ /* 0x040fe2000000002b */
[----:B------:R-:W-:Y:S02]  /*83e0*/  HADD2.F32 R131, -RZ, R160.H1_H1 ;  /* 0x300000a0ff837230 */ /* 0x000fe40000004100 */
[C---:B------:R-:W-:Y:S01]  /*83f0*/  FMUL R47, R78.reuse, R54 ;  /* 0x000000364e2f7220 */ /* 0x040fe20000400000 */
[C---:B------:R-:W-:Y:S01]  /*8400*/  FMUL R57, R78.reuse, R64 ;  /* 0x000000404e397220 */ /* 0x040fe20000400000 */
[C---:B------:R-:W-:Y:S01]  /*8410*/  FMUL R58, R78.reuse, R65 ;  /* 0x000000414e3a7220 */ /* 0x040fe20000400000 */
[C---:B------:R-:W-:Y:S01]  /*8420*/  FMUL R60, R78.reuse, R67 ;  /* 0x000000434e3c7220 */ /* 0x040fe20000400000 */
[----:B------:R-:W-:Y:S01]  /*8430*/  FFMA R44, R81, R127, R44 ;  /* 0x0000007f512c7223 */ /* 0x000fe2000000002c */
[C---:B------:R-:W-:Y:S01]  /*8440*/  FMUL R48, R78.reuse, R55 ;  /* 0x000000374e307220 */ /* 0x040fe20000400000 */
[----:B------:R-:W-:Y:S01]  /*8450*/  F2FP.SATFINITE.E5M2.F32.PACK_AB_MERGE_C R64, R5, R4, R86 ;  /* 0x000000040540723e */ /* 0x000fe20004806056 */
[----:B------:R-:W-:Y:S01]  /*8460*/  FFMA R45, R81, R126, R45 ;  /* 0x0000007e512d7223 */ /* 0x000fe2000000002d */
[----:B------:R-:W-:Y:S01]  /*8470*/  F2FP.SATFINITE.E5M2.F32.PACK_AB_MERGE_C R65, R9, R8, R138 ;  /* 0x000000080941723e */ /* 0x000fe2000480608a */
[----:B------:R-:W-:Y:S01]  /*8480*/  FMUL R49, R78, R56 ;  /* 0x000000384e317220 */ /* 0x000fe20000400000 */
[----:B------:R-:W-:Y:S01]  /*8490*/  F2FP.SATFINITE.E5M2.F32.PACK_AB_MERGE_C R67, R2, R0, R3 ;  /* 0x000000000243723e */ /* 0x000fe20004806003 */
[C---:B------:R-:W-:Y:S01]  /*84a0*/  FFMA R46, R81.reuse, R129, R46 ;  /* 0x00000081512e7223 */ /* 0x040fe2000000002e */
[----:B------:R-:W-:Y:S01]  /*84b0*/  F2FP.F16.E5M2.UNPACK_B R162, R162.H1 ;  /* 0x000000a2ffa2723e */ /* 0x000fe200030004ff */
[--C-:B------:R-:W-:Y:S02]  /*84c0*/  HADD2.F32 R132, -RZ, R161.reuse.H0_H0 ;  /* 0x200000a1ff847230 */ /* 0x100fe40000004100 */
[C---:B------:R-:W-:Y:S01]  /*84d0*/  FFMA R47, R81.reuse, R128, R47 ;  /* 0x00000080512f7223 */ /* 0x040fe2000000002f */
[----:B------:R1:W-:Y:S01]  /*84e0*/  STS.128 [R172+UR49+0x6200], R64 ;  /* 0x00620040ac007988 */ /* 0x0003e20008000c31 */
[----:B------:R-:W-:Y:S02]  /*84f0*/  HADD2.F32 R135, -RZ, R161.H1_H1 ;  /* 0x300000a1ff877230 */ /* 0x000fe40000004100 */
[C---:B------:R-:W-:Y:S01]  /*8500*/  FFMA R48, R81.reuse, R131, R48 ;  /* 0x0000008351307223 */ /* 0x040fe20000000030 */
[C---:B------:R-:W-:Y:S01]  /*8510*/  FFMA R49, R81.reuse, R130, R49 ;  /* 0x0000008251317223 */ /* 0x040fe20000000031 */
[----:B------:R-:W-:Y:S01]  /*8520*/  F2FP.F16.E5M2.UNPACK_B R163, R163.H1 ;  /* 0x000000a3ffa3723e */ /* 0x000fe200030004ff */
[C---:B------:R-:W-:Y:S01]  /*8530*/  FFMA R50, R81.reuse, R133, R50 ;  /* 0x0000008551327223 */ /* 0x040fe20000000032 */
[----:B------:R-:W-:Y:S01]  /*8540*/  FMUL R54, R78, R61 ;  /* 0x0000003d4e367220 */ /* 0x000fe20000400000 */
[--C-:B------:R-:W-:Y:S01]  /*8550*/  HADD2.F32 R136, -RZ, R162.reuse.H0_H0 ;  /* 0x200000a2ff887230 */ /* 0x100fe20000004100 */
[----:B------:R1:W-:Y:S01]  /*8560*/  STS.128 [R197+0x6010], R16 ;  /* 0x00601010c5007388 */ /* 0x0003e20000000c00 */
[----:B------:R-:W-:Y:S01]  /*8570*/  F2FP.SATFINITE.E5M2.F32.PACK_AB_MERGE_C R35, R36, R35, RZ ;  /* 0x000000232423723e */ /* 0x000fe200048060ff */
[C---:B------:R-:W-:Y:S01]  /*8580*/  FFMA R51, R81.reuse, R132, R51 ;  /* 0x0000008451337223 */ /* 0x040fe20000000033 */
[----:B------:R-:W-:Y:S01]  /*8590*/  F2FP.SATFINITE.E5M2.F32.PACK_AB_MERGE_C R39, R40, R39, RZ ;  /* 0x000000272827723e */ /* 0x000fe200048060ff */
[----:B------:R-:W-:Y:S02]  /*85a0*/  HADD2.F32 R139, -RZ, R162.H1_H1 ;  /* 0x300000a2ff8b7230 */ /* 0x000fe40000004100 */
[C---:B------:R-:W-:Y:S01]  /*85b0*/  FMUL R55, R78.reuse, R62 ;  /* 0x0000003e4e377220 */ /* 0x040fe20000400000 */
[C---:B------:R-:W-:Y:S01]  /*85c0*/  FFMA R52, R81.reuse, R135, R52 ;  /* 0x0000008751347223 */ /* 0x040fe20000000034 */
[----:B------:R-:W-:Y:S01]  /*85d0*/  FMUL R56, R78, R63 ;  /* 0x0000003f4e387220 */ /* 0x000fe20000400000 */
[C---:B------:R-:W-:Y:S01]  /*85e0*/  FFMA R53, R81.reuse, R134, R53 ;  /* 0x0000008651357223 */ /* 0x040fe20000000035 */
[C---:B------:R-:W-:Y:S01]  /*85f0*/  FFMA R54, R81.reuse, R137, R54 ;  /* 0x0000008951367223 */ /* 0x040fe20000000036 */
[--C-:B------:R-:W-:Y:S02]  /*8600*/  HADD2.F32 R84, -RZ, R163.reuse.H0_H0 ;  /* 0x200000a3ff547230 */ /* 0x100fe40000004100 */
[C---:B------:R-:W-:Y:S01]  /*8610*/  FFMA R55, R81.reuse, R136, R55 ;  /* 0x0000008851377223 */ /* 0x040fe20000000037 */
[----:B------:R-:W-:Y:S02]  /*8620*/  HADD2.F32 R85, -RZ, R163.H1_H1 ;  /* 0x300000a3ff557230 */ /* 0x000fe40000004100 */
[C---:B------:R-:W-:Y:S01]  /*8630*/  FFMA R56, R81.reuse, R139, R56 ;  /* 0x0000008b51387223 */ /* 0x040fe20000000038 */
[----:B------:R-:W-:Y:S01]  /*8640*/  F2FP.SATFINITE.E5M2.F32.PACK_AB_MERGE_C R43, R44, R43, RZ ;  /* 0x0000002b2c2b723e */ /* 0x000fe200048060ff */
[C---:B------:R-:W-:Y:S01]  /*8650*/  FFMA R57, R81.reuse, R82, R57 ;  /* 0x0000005251397223 */ /* 0x040fe20000000039 */
[C---:B------:R-:W-:Y:S01]  /*8660*/  FFMA R58, R81.reuse, R83, R58 ;  /* 0x00000053513a7223 */ /* 0x040fe2000000003a */
[C---:B------:R-:W-:Y:S01]  /*8670*/  FFMA R59, R81.reuse, R84, R59 ;  /* 0x00000054513b7223 */ /* 0x040fe2000000003b */
[----:B------:R-:W-:Y:S01]  /*8680*/  F2FP.SATFINITE.E5M2.F32.PACK_AB_MERGE_C R33, R34, R33, R35 ;  /* 0x000000212221723e */ /* 0x000fe20004806023 */
[----:B------:R-:W-:Y:S01]  /*8690*/  FFMA R60, R81, R85, R60 ;  /* 0x00000055513c7223 */ /* 0x000fe2000000003c */
[----:B------:R-:W-:Y:S02]  /*86a0*/  F2FP.SATFINITE.E5M2.F32.PACK_AB_MERGE_C R32, R30, R29, R32 ;  /* 0x0000001d1e20723e */ /* 0x000fe40004806020 */
        /* <DEDUP_REMOVED lines=11> */
[----:B------:R-:W-:Y:S03]  /*8760*/  IADD3 R76, PT, PT, R76, 0x1, RZ ;  /* 0x000000014c4c7810 */ /* 0x000fe60007ffe0ff */
        /* <DEDUP_REMOVED lines=9> */
[----:B------:R-:W-:Y:S02]  /*8800*/  UIADD3 UR8, UP0, UPT, UR52, 0x680, URZ ;  /* 0x0000068034087890 */ /* 0x000fe4000ff1e0ff */
[----:B------:R-:W-:Y:S02]  /*8810*/  UIADD3 UR5, UPT, UPT, UR41, 0x40, URZ ;  /* 0x0000004029057890 */ /* 0x000fe4000fffe0ff */
[----:B------:R-:W-:Y:S02]  /*8820*/  UIADD3 UR4, UPT, UPT, UR49, 0x6200, URZ ;  /* 0x0000620031047890 */ /* 0x000fe4000fffe0ff */
[----:B------:R-:W-:Y:S01]  /*8830*/  UIADD3.X UR9, UPT, UPT, URZ, UR53, URZ, UP0, !UPT ;  /* 0x00000035ff097290 */ /* 0x000fe200087fe4ff */
[----:B------:R-:W-:Y:S01]  /*8840*/  UMOV UR6, UR42 ;  /* 0x0000002a00067c82 */ /* 0x000fe20008000000 */
[----:B------:R-:W-:Y:S07]  /*8850*/  UMOV UR7, UR36 ;  /* 0x0000002400077c82 */ /* 0x000fee0008000000 */
[----:B------:R2:W-:Y:S01]  /*8860*/  UTMASTG.3D [UR4], [UR8] ;  /* 0x00000004080073b5 */ /* 0x0005e20008010000 */
[----:B------:R0:W-:Y:S01]  /*8870*/  UTMACMDFLUSH ;  /* 0x00000000000079b7 */ /* 0x0001e20000000000 */
[----:B--2---:R-:W-:Y:S04]  /*8880*/  DEPBAR.LE SB0, 0x1 ;  /* 0x000080400000791a */ /* 0x004fe80000000000 */
.L_x_123:
[----:B------:R-:W-:Y:S05]  /*8890*/  BSYNC.RECONVERGENT B0 ;  /* 0x0000000000007941 */ /* 0x000fea0003800200 */
.L_x_122:
[----:B------:R-:W-:Y:S01]  /*88a0*/  BAR.SYNC.DEFER_BLOCKING 0x1, 0x80 ;  /* 0x0042000000007b1d */ /* 0x000fe20000010000 */
[----:B------:R-:W-:Y:S01]  /*88b0*/  ISETP.NE.AND P2, PT, R194, RZ, PT ;  /* 0x000000ffc200720c */ /* 0x000fe20003f45270 */
[----:B------:R-:W-:Y:S01]  /*88c0*/  IMAD.IADD R20, R75, 0x1, R147 ;  /* 0x000000014b147824 */ /* 0x000fe200078e0293 */
[----:B------:R-:W-:Y:S01]  /*88d0*/  ISETP.NE.AND P0, PT, R196, 0x2, PT ;  /* 0x00000002c400780c */ /* 0x000fe20003f05270 */
[----:B------:R-:W-:Y:S01]  /*88e0*/  IMAD.IADD R21, R77, 0x1, R170 ;  /* 0x000000014d157824 */ /* 0x000fe200078e02aa */
[----:B------:R-:W-:Y:S02]  /*88f0*/  ISETP.NE.AND P1, PT, R76, 0x4, PT ;  /* 0x000000044c00780c */ /* 0x000fe40003f25270 */
[----:B------:R-:W-:Y:S02]  /*8900*/  SEL R3, RZ, 0x1, P0 ;  /* 0x00000001ff037807 */ /* 0x000fe40000000000 */
[----:B------:R-:W-:Y:S02]  /*8910*/  SEL R0, RZ, 0x1, P1 ;  /* 0x00000001ff007807 */ /* 0x000fe40000800000 */
[----:B------:R-:W-:Y:S02]  /*8920*/  LOP3.LUT R182, R182, R3, RZ, 0x3c, !PT ;  /* 0x00000003b6b67212 */ /* 0x000fe400078e3cff */
[----:B------:R-:W-:Y:S02]  /*8930*/  LOP3.LUT R183, R183, R0, RZ, 0x3c, !PT ;  /* 0x00000000b7b77212 */ /* 0x000fe400078e3cff */
[----:B------:R-:W-:Y:S02]  /*8940*/  @P2 R2UR UR36, R179 ;  /* 0x00000000b32422ca */ /* 0x000fe400000e0000 */
[----:B------:R-:W-:Y:S02]  /*8950*/  SEL R196, R196, RZ, P0 ;  /* 0x000000ffc4c47207 */ /* 0x000fe40000000000 */
[----:B------:R-:W-:Y:S01]  /*8960*/  SEL R76, R76, RZ, P1 ;  /* 0x000000ff4c4c7207 */ /* 0x000fe20000800000 */
[----:B------:R-:W-:Y:S10]  /*8970*/  @P2 BRA `(.L_x_124) ;  /* 0xffffffc400c02947 */ /* 0x000ff4000383ffff */
[----:B------:R-:W-:Y:S05]  /*8980*/  EXIT ;  /* 0x000000000000794d */ /* 0x000fea0003800000 */
.L_x_24:
[----:B--2---:R2:W4:Y:S02]  /*8990*/  SYNCS.PHASECHK.TRANS64.TRYWAIT P0, [R3+URZ+0xf0], R2 ;  /* 0x0000f002030075a7 */ /* 0x00452400080011ff */
[----:B----4-:R-:W-:Y:S05]  /*89a0*/  @!P0 NANOSLEEP.SYNCS 0x989680 ;  /* 0x009896800000895d */ /* 0x010fea0003900000 */
[----:B------:R-:W4:Y:S02]  /*89b0*/  @!P0 SYNCS.PHASECHK.TRANS64 P0, [R3+URZ+0xf0], R2 ;  /* 0x0000f002030085a7 */ /* 0x000f2400080010ff */
[----:B----4-:R-:W-:Y:S05]  /*89c0*/  @!P0 BRA `(.L_x_24) ;  /* 0xfffffffc00f08947 */ /* 0x010fea000383ffff */
[----:B------:R-:W-:Y:S05]  /*89d0*/  BRA `(.L_x_125) ;  /* 0xffffff8c00847947 */ /* 0x000fea000383ffff */
.L_x_27:
[----:B-1----:R-:W-:-:S07]  /*89e0*/  MOV R2, UR33 ;  /* 0x0000002100027c02 */ /* 0x002fce0008000f00 */
.L_x_126:
[----:B-1----:R1:W2:Y:S02]  /*89f0*/  SYNCS.PHASECHK.TRANS64.TRYWAIT P0, [R2+URZ+0x28], R5 ;  /* 0x00002805020075a7 */ /* 0x0022a400080011ff */
[----:B--2---:R-:W-:Y:S05]  /*8a00*/  @!P0 NANOSLEEP.SYNCS 0x989680 ;  /* 0x009896800000895d */ /* 0x004fea0003900000 */
[----:B------:R-:W2:Y:S02]  /*8a10*/  @!P0 SYNCS.PHASECHK.TRANS64 P0, [R2+URZ+0x28], R5 ;  /* 0x00002805020085a7 */ /* 0x000ea400080010ff */
[----:B--2---:R-:W-:Y:S05]  /*8a20*/  @!P0 BRA `(.L_x_126) ;  /* 0xfffffffc00f08947 */ /* 0x004fea000383ffff */
[----:B------:R-:W-:Y:S05]  /*8a30*/  BRA `(.L_x_26) ;  /* 0xffffff8c00ec7947 */ /* 0x000fea000383ffff */
.L_x_34:
[----:B-1----:R-:W-:-:S07]  /*8a40*/  MOV R2, UR17 ;  /* 0x0000001100027c02 */ /* 0x002fce0008000f00 */
.L_x_127:
[----:B-1----:R1:W2:Y:S02]  /*8a50*/  SYNCS.PHASECHK.TRANS64.TRYWAIT P0, [R2+URZ+0x28], R5 ;  /* 0x00002805020075a7 */ /* 0x0022a400080011ff */
[----:B--2---:R-:W-:Y:S05]  /*8a60*/  @!P0 NANOSLEEP.SYNCS 0x989680 ;  /* 0x009896800000895d */ /* 0x004fea0003900000 */
[----:B------:R-:W2:Y:S02]  /*8a70*/  @!P0 SYNCS.PHASECHK.TRANS64 P0, [R2+URZ+0x28], R5 ;  /* 0x00002805020085a7 */ /* 0x000ea400080010ff */
[----:B--2---:R-:W-:Y:S05]  /*8a80*/  @!P0 BRA `(.L_x_127) ;  /* 0xfffffffc00f08947 */ /* 0x004fea000383ffff */
[----:B------:R-:W-:Y:S05]  /*8a90*/  BRA `(.L_x_33) ;  /* 0xffffff9000a87947 */ /* 0x000fea000383ffff */
.L_x_39:
[----:B-1----:R1:W2:Y:S02]  /*8aa0*/  SYNCS.PHASECHK.TRANS64.TRYWAIT P0, [R2+URZ+0x80], R3 ;  /* 0x00008003020075a7 */ /* 0x0022a400080011ff */
[----:B--2---:R-:W-:Y:S05]  /*8ab0*/  @!P0 NANOSLEEP.SYNCS 0x989680 ;  /* 0x009896800000895d */ /* 0x004fea0003900000 */
[----:B------:R-:W2:Y:S02]  /*8ac0*/  @!P0 SYNCS.PHASECHK.TRANS64 P0, [R2+URZ+0x80], R3 ;  /* 0x00008003020085a7 */ /* 0x000ea400080010ff */
[----:B--2---:R-:W-:Y:S05]  /*8ad0*/  @!P0 BRA `(.L_x_39) ;  /* 0xfffffffc00f08947 */ /* 0x004fea000383ffff */
[----:B------:R-:W-:Y:S05]  /*8ae0*/  BRA `(.L_x_128) ;  /* 0xffffff94004c7947 */ /* 0x000fea000383ffff */
.L_x_43:
[----:B---3--:R-:W-:-:S07]  /*8af0*/  MOV R0, UR5 ;  /* 0x0000000500007c02 */ /* 0x008fce0008000f00 */
.L_x_129:
[----:B-1----:R1:W2:Y:S02]  /*8b00*/  SYNCS.PHASECHK.TRANS64.TRYWAIT P0, [R0+URZ], R3 ;  /* 0x00000003000075a7 */ /* 0x0022a400080011ff */
[----:B--2---:R-:W-:Y:S05]  /*8b10*/  @!P0 NANOSLEEP.SYNCS 0x989680 ;  /* 0x009896800000895d */ /* 0x004fea0003900000 */
[----:B------:R-:W2:Y:S02]  /*8b20*/  @!P0 SYNCS.PHASECHK.TRANS64 P0, [R0+URZ], R3 ;  /* 0x00000003000085a7 */ /* 0x000ea400080010ff */
[----:B--2---:R-:W-:Y:S05]  /*8b30*/  @!P0 BRA `(.L_x_129) ;  /* 0xfffffffc00f08947 */ /* 0x004fea000383ffff */
[----:B------:R-:W-:Y:S05]  /*8b40*/  BRA `(.L_x_130) ;  /* 0xffffff9800bc7947 */ /* 0x000fea000383ffff */
.L_x_44:
[----:B---3--:R-:W-:-:S07]  /*8b50*/  MOV R0, UR5 ;  /* 0x0000000500007c02 */ /* 0x008fce0008000f00 */
.L_x_131:
[----:B-1----:R1:W2:Y:S02]  /*8b60*/  SYNCS.PHASECHK.TRANS64.TRYWAIT P0, [R0+URZ], R3 ;  /* 0x00000003000075a7 */ /* 0x0022a400080011ff */
[----:B--2---:R-:W-:Y:S05]  /*8b70*/  @!P0 NANOSLEEP.SYNCS 0x989680 ;  /* 0x009896800000895d */ /* 0x004fea0003900000 */
[----:B------:R-:W2:Y:S02]  /*8b80*/  @!P0 SYNCS.PHASECHK.TRANS64 P0, [R0+URZ], R3 ;  /* 0x00000003000085a7 */ /* 0x000ea400080010ff */
[----:B--2---:R-:W-:Y:S05]  /*8b90*/  @!P0 BRA `(.L_x_131) ;  /* 0xfffffffc00f08947 */ /* 0x004fea000383ffff */
[----:B------:R-:W-:Y:S05]  /*8ba0*/  BRA `(.L_x_132) ;  /* 0xffffff9800c87947 */ /* 0x000fea000383ffff */
.L_x_45:
[----:B---3--:R-:W-:-:S07]  /*8bb0*/  MOV R0, UR5 ;  /* 0x0000000500007c02 */ /* 0x008fce0008000f00 */
.L_x_133:
[----:B-1----:R1:W2:Y:S02]  /*8bc0*/  SYNCS.PHASECHK.TRANS64.TRYWAIT P0, [R0+URZ], R3 ;  /* 0x00000003000075a7 */ /* 0x0022a400080011ff */
[----:B--2---:R-:W-:Y:S05]  /*8bd0*/  @!P0 NANOSLEEP.SYNCS 0x989680 ;  /* 0x009896800000895d */ /* 0x004fea0003900000 */
[----:B------:R-:W2:Y:S02]  /*8be0*/  @!P0 SYNCS.PHASECHK.TRANS64 P0, [R0+URZ], R3 ;  /* 0x00000003000085a7 */ /* 0x000ea400080010ff */
[----:B--2---:R-:W-:Y:S05]  /*8bf0*/  @!P0 BRA `(.L_x_133) ;  /* 0xfffffffc00f08947 */ /* 0x004fea000383ffff */
[----:B------:R-:W-:Y:S05]  /*8c00*/  BRA `(.L_x_134) ;  /* 0xffffff9800d47947 */ /* 0x000fea000383ffff */
.L_x_46:
[----:B---3--:R-:W-:-:S07]  /*8c10*/  MOV R0, UR5 ;  /* 0x0000000500007c02 */ /* 0x008fce0008000f00 */
.L_x_135:
[----:B-1----:R1:W2:Y:S02]  /*8c20*/  SYNCS.PHASECHK.TRANS64.TRYWAIT P0, [R0+URZ], R3 ;  /* 0x00000003000075a7 */ /* 0x0022a400080011ff */
[----:B--2---:R-:W-:Y:S05]  /*8c30*/  @!P0 NANOSLEEP.SYNCS 0x989680 ;  /* 0x009896800000895d */ /* 0x004fea0003900000 */
[----:B------:R-:W2:Y:S02]  /*8c40*/  @!P0 SYNCS.PHASECHK.TRANS64 P0, [R0+URZ], R3 ;  /* 0x00000003000085a7 */ /* 0x000ea400080010ff */
[----:B--2---:R-:W-:Y:S05]  /*8c50*/  @!P0 BRA `(.L_x_135) ;  /* 0xfffffffc00f08947 */ /* 0x004fea000383ffff */
[----:B------:R-:W-:Y:S05]  /*8c60*/  BRA `(.L_x_136) ;  /* 0xffffff9800e07947 */ /* 0x000fea000383ffff */
.L_x_49:
[----:B-1----:R1:W2:Y:S02]  /*8c70*/  SYNCS.PHASECHK.TRANS64.TRYWAIT P0, [R0+URZ+0xe0], R5 ;  /* 0x0000e005000075a7 */ /* 0x0022a400080011ff */
[----:B--2---:R-:W-:Y:S05]  /*8c80*/  @!P0 NANOSLEEP.SYNCS 0x989680 ;  /* 0x009896800000895d */ /* 0x004fea0003900000 */
[----:B------:R-:W2:Y:S02]  /*8c90*/  @!P0 SYNCS.PHASECHK.TRANS64 P0, [R0+URZ+0xe0], R5 ;  /* 0x0000e005000085a7 */ /* 0x000ea400080010ff */
[----:B--2---:R-:W-:Y:S05]  /*8ca0*/  @!P0 BRA `(.L_x_49) ;  /* 0xfffffffc00f08947 */ /* 0x004fea000383ffff */
[----:B------:R-:W-:Y:S05]  /*8cb0*/  BRA `(.L_x_137) ;  /* 0xffffff9c00407947 */ /* 0x000fea000383ffff */
.L_x_50:
[----:B------:R-:W-:-:S07]  /*8cc0*/  MOV R0, UR5 ;  /* 0x0000000500007c02 */ /* 0x000fce0008000f00 */
.L_x_138:
[----:B-1----:R1:W2:Y:S02]  /*8cd0*/  SYNCS.PHASECHK.TRANS64.TRYWAIT P0, [R0+URZ+0x90], R7 ;  /* 0x00009007000075a7 */ /* 0x0022a400080011ff */
[----:B--2---:R-:W-:Y:S05]  /*8ce0*/  @!P0 NANOSLEEP.SYNCS 0x989680 ;  /* 0x009896800000895d */ /* 0x004fea0003900000 */
[----:B------:R-:W2:Y:S02]  /*8cf0*/  @!P0 SYNCS.PHASECHK.TRANS64 P0, [R0+URZ+0x90], R7 ;  /* 0x00009007000085a7 */ /* 0x000ea400080010ff */
[----:B--2---:R-:W-:Y:S05]  /*8d00*/  @!P0 BRA `(.L_x_138) ;  /* 0xfffffffc00f08947 */ /* 0x004fea000383ffff */
[----:B------:R-:W-:Y:S05]  /*8d10*/  BRA `(.L_x_139) ;  /* 0xffffff9c00507947 */ /* 0x000fea000383ffff */
.L_x_51:
[----:B-1----:R1:W2:Y:S02]  /*8d20*/  SYNCS.PHASECHK.TRANS64.TRYWAIT P1, [R0+URZ+0x80], R5 ;  /* 0x00008005000075a7 */ /* 0x0022a400080211ff */
[----:B--2---:R-:W-:Y:S05]  /*8d30*/  @!P1 NANOSLEEP.SYNCS 0x989680 ;  /* 0x009896800000995d */ /* 0x004fea0003900000 */
[----:B------:R-:W2:Y:S02]  /*8d40*/  @!P1 SYNCS.PHASECHK.TRANS64 P1, [R0+URZ+0x80], R5 ;  /* 0x00008005000095a7 */ /* 0x000ea400080210ff */
[----:B--2---:R-:W-:Y:S05]  /*8d50*/  @!P1 BRA `(.L_x_51) ;  /* 0xfffffffc00f09947 */ /* 0x004fea000383ffff */
[----:B------:R-:W-:Y:S05]  /*8d60*/  BRA `(.L_x_140) ;  /* 0xffffff9c00807947 */ /* 0x000fea000383ffff */
.L_x_54:
[----:B------:R-:W-:-:S07]  /*8d70*/  MOV R0, UR5 ;  /* 0x0000000500007c02 */ /* 0x000fce0008000f00 */
.L_x_141:
[----:B-1----:R1:W2:Y:S02]  /*8d80*/  SYNCS.PHASECHK.TRANS64.TRYWAIT P0, [R0+URZ+0x90], R3 ;  /* 0x00009003000075a7 */ /* 0x0022a400080011ff */
[----:B--2---:R-:W-:Y:S05]  /*8d90*/  @!P0 NANOSLEEP.SYNCS 0x989680 ;  /* 0x009896800000895d */ /* 0x004fea0003900000 */
[----:B------:R-:W2:Y:S02]  /*8da0*/  @!P0 SYNCS.PHASECHK.TRANS64 P0, [R0+URZ+0x90], R3 ;  /* 0x00009003000085a7 */ /* 0x000ea400080010ff */
[----:B--2---:R-:W-:Y:S05]  /*8db0*/  @!P0 BRA `(.L_x_141) ;  /* 0xfffffffc00f08947 */ /* 0x004fea000383ffff */
[----:B------:R-:W-:Y:S05]  /*8dc0*/  BRA `(.L_x_53) ;  /* 0xffffff9c00d47947 */ /* 0x000fea000383ffff */
.L_x_63:
[----:B-1----:R-:W-:-:S04]  /*8dd0*/  MOV R4, UR6 ;  /* 0x0000000600047c02 */ /* 0x002fc80008000f00 */
[----:B------:R1:W2:Y:S03]  /*8de0*/  SYNCS.PHASECHK.TRANS64.TRYWAIT P0, [R4+URZ+0x8], R5 ;  /* 0x00000805040075a7 */ /* 0x0002a600080011ff */
[----:B--2---:R-:W-:Y:S05]  /*8df0*/  @!P0 NANOSLEEP.SYNCS 0x989680 ;  /* 0x009896800000895d */ /* 0x004fea0003900000 */
[----:B------:R-:W2:Y:S02]  /*8e00*/  @!P0 SYNCS.PHASECHK.TRANS64 P0, [R4+URZ+0x8], R5 ;  /* 0x00000805040085a7 */ /* 0x000ea400080010ff */
[----:B--2---:R-:W-:Y:S05]  /*8e10*/  @!P0 BRA `(.L_x_63) ;  /* 0xfffffffc00ec8947 */ /* 0x004fea000383ffff */
[----:B------:R-:W-:Y:S05]  /*8e20*/  BRA `(.L_x_62) ;  /* 0xffffffa000887947 */ /* 0x000fea000383ffff */
.L_x_65:
[----:B------:R-:W-:Y:S01]  /*8e30*/  BSSY B0, `(.L_x_142) ;  /* 0x0000006000007945 */ /* 0x000fe20003800000 */
[----:B------:R-:W-:-:S07]  /*8e40*/  MOV R15, 0xffffffff ;  /* 0xffffffff000f7802 */ /* 0x000fce0000000f00 */
[----:B-1---5:R-:W-:Y:S05]  /*8e50*/  WARPSYNC.COLLECTIVE R15, `(.L_x_143) ;  /* 0x000000000f0c7348 */ /* 0x022fea0003c00000 */
[----:B------:R-:W-:Y:S02]  /*8e60*/  ELECT P6, UR79, PT ;  /* 0x00000000004f782f */ /* 0x000fe400038c0000 */
[----:B------:R-:W-:Y:S01]  /*8e70*/  MOV R14, UR79 ;  /* 0x0000004f000e7c02 */ /* 0x000fe20008000f00 */
[----:B-1---5:R-:W-:Y:S10]  /*8e80*/  ENDCOLLECTIVE ;  /* 0x000000000000791b */ /* 0x022ff40003800000 */
.L_x_143:
[----:B------:R-:W-:Y:S05]  /*8e90*/  BSYNC B0 ;  /* 0x0000000000007941 */ /* 0x000fea0003800000 */
.L_x_142:
[----:B------:R-:W-:Y:S05]  /*8ea0*/  BRA `(.L_x_144) ;  /* 0xffffffa000b87947 */ /* 0x000fea000383ffff */
.L_x_67:
[----:B-1----:R-:W-:-:S04]  /*8eb0*/  MOV R2, UR6 ;  /* 0x0000000600027c02 */ /* 0x002fc80008000f00 */
[----:B------:R1:W2:Y:S03]  /*8ec0*/  SYNCS.PHASECHK.TRANS64.TRYWAIT P0, [R2+URZ+0x8], R3 ;  /* 0x00000803020075a7 */ /* 0x0002a600080011ff */
[----:B--2---:R-:W-:Y:S05]  /*8ed0*/  @!P0 NANOSLEEP.SYNCS 0x989680 ;  /* 0x009896800000895d */ /* 0x004fea0003900000 */
[----:B------:R-:W2:Y:S02]  /*8ee0*/  @!P0 SYNCS.PHASECHK.TRANS64 P0, [R2+URZ+0x8], R3 ;  /* 0x00000803020085a7 */ /* 0x000ea400080010ff */
[----:B--2---:R-:W-:Y:S05]  /*8ef0*/  @!P0 BRA `(.L_x_67) ;  /* 0xfffffffc00ec8947 */ /* 0x004fea000383ffff */
[----:B------:R-:W-:Y:S05]  /*8f00*/  BRA `(.L_x_66) ;  /* 0xffffffa000bc7947 */ /* 0x000fea000383ffff */
.L_x_68:
[----:B-1----:R1:W2:Y:S02]  /*8f10*/  SYNCS.PHASECHK.TRANS64.TRYWAIT P0, [R0+URZ+0x80], R5 ;  /* 0x00008005000075a7 */ /* 0x0022a400080011ff */
[----:B--2---:R-:W-:Y:S05]  /*8f20*/  @!P0 NANOSLEEP.SYNCS 0x989680 ;  /* 0x009896800000895d */ /* 0x004fea0003900000 */
[----:B------:R-:W2:Y:S02]  /*8f30*/  @!P0 SYNCS.PHASECHK.TRANS64 P0, [R0+URZ+0x80], R5 ;  /* 0x00008005000085a7 */ /* 0x000ea400080010ff */
[----:B--2---:R-:W-:Y:S05]  /*8f40*/  @!P0 BRA `(.L_x_68) ;  /* 0xfffffffc00f08947 */ /* 0x004fea000383ffff */
[----:B------:R-:W-:Y:S05]  /*8f50*/  BRA `(.L_x_145) ;  /* 0xffffffa400987947 */ /* 0x000fea000383ffff */
.L_x_70:
[----:B------:R-:W-:-:S07]  /*8f60*/  MOV R0, UR10 ;  /* 0x0000000a00007c02 */ /* 0x000fce0008000f00 */
.L_x_146:
[----:B-1----:R1:W2:Y:S02]  /*8f70*/  SYNCS.PHASECHK.TRANS64.TRYWAIT P0, [R0+URZ+0xc0], R5 ;  /* 0x0000c005000075a7 */ /* 0x0022a400080011ff */
[----:B--2---:R-:W-:Y:S05]  /*8f80*/  @!P0 NANOSLEEP.SYNCS 0x989680 ;  /* 0x009896800000895d */ /* 0x004fea0003900000 */
[----:B------:R-:W2:Y:S02]  /*8f90*/  @!P0 SYNCS.PHASECHK.TRANS64 P0, [R0+URZ+0xc0], R5 ;  /* 0x0000c005000085a7 */ /* 0x000ea400080010ff */
[----:B--2---:R-:W-:Y:S05]  /*8fa0*/  @!P0 BRA `(.L_x_146) ;  /* 0xfffffffc00f08947 */ /* 0x004fea000383ffff */
[----:B------:R-:W-:Y:S05]  /*8fb0*/  BRA `(.L_x_147) ;  /* 0xffffffa400e47947 */ /* 0x000fea000383ffff */
.L_x_73:
[----:B------:R-:W-:Y:S07]  /*8fc0*/  MOV R0, UR9 ;  /* 0x0000000900007c02 */ /* 0x000fee0008000f00 */
.L_x_148:
[----:B-1----:R1:W2:Y:S02]  /*8fd0*/  SYNCS.PHASECHK.TRANS64.TRYWAIT P0, [R0+URZ], R5 ;  /* 0x00000005000075a7 */ /* 0x0022a400080011ff */
[----:B--2---:R-:W-:Y:S05]  /*8fe0*/  @!P0 NANOSLEEP.SYNCS 0x989680 ;  /* 0x009896800000895d */ /* 0x004fea0003900000 */
[----:B------:R-:W2:Y:S02]  /*8ff0*/  @!P0 SYNCS.PHASECHK.TRANS64 P0, [R0+URZ], R5 ;  /* 0x00000005000085a7 */ /* 0x000ea400080010ff */
[----:B--2---:R-:W-:Y:S05]  /*9000*/  @!P0 BRA `(.L_x_148) ;  /* 0xfffffffc00f08947 */ /* 0x004fea000383ffff */
[----:B------:R-:W-:Y:S05]  /*9010*/  BRA `(.L_x_72) ;  /* 0xffffffa400f87947 */ /* 0x000fea000383ffff */
.L_x_77:
[----:B-1----:R-:W-:-:S07]  /*9020*/  MOV R0, UR7 ;  /* 0x0000000700007c02 */ /* 0x002fce0008000f00 */
.L_x_149:
[----:B-1----:R1:W2:Y:S02]  /*9030*/  SYNCS.PHASECHK.TRANS64.TRYWAIT P0, [R0+URZ], R3 ;  /* 0x00000003000075a7 */ /* 0x0022a400080011ff */
[----:B--2---:R-:W-:Y:S05]  /*9040*/  @!P0 NANOSLEEP.SYNCS 0x989680 ;  /* 0x009896800000895d */ /* 0x004fea0003900000 */
[----:B------:R-:W2:Y:S02]  /*9050*/  @!P0 SYNCS.PHASECHK.TRANS64 P0, [R0+URZ], R3 ;  /* 0x00000003000085a7 */ /* 0x000ea400080010ff */
[----:B--2---:R-:W-:Y:S05]  /*9060*/  @!P0 BRA `(.L_x_149) ;  /* 0xfffffffc00f08947 */ /* 0x004fea000383ffff */
[----:B------:R-:W-:Y:S05]  /*9070*/  BRA `(.L_x_150) ;  /* 0xffffffa800c47947 */ /* 0x000fea000383ffff */
.L_x_78:
[----:B------:R-:W-:-:S07]  /*9080*/  MOV R0, UR7 ;  /* 0x0000000700007c02 */ /* 0x000fce0008000f00 */
.L_x_151:
[----:B-1----:R1:W2:Y:S02]  /*9090*/  SYNCS.PHASECHK.TRANS64.TRYWAIT P0, [R0+URZ], R3 ;  /* 0x00000003000075a7 */ /* 0x0022a400080011ff */
[----:B--2---:R-:W-:Y:S05]  /*90a0*/  @!P0 NANOSLEEP.SYNCS 0x989680 ;  /* 0x009896800000895d */ /* 0x004fea0003900000 */
[----:B------:R-:W2:Y:S02]  /*90b0*/  @!P0 SYNCS.PHASECHK.TRANS64 P0, [R0+URZ], R3 ;  /* 0x00000003000085a7 */ /* 0x000ea400080010ff */
[----:B--2---:R-:W-:Y:S05]  /*90c0*/  @!P0 BRA `(.L_x_151) ;  /* 0xfffffffc00f08947 */ /* 0x004fea000383ffff */
[----:B------:R-:W-:Y:S05]  /*90d0*/  BRA `(.L_x_152) ;  /* 0xffffffa800d07947 */ /* 0x000fea000383ffff */
.L_x_79:
[----:B------:R-:W-:-:S07]  /*90e0*/  MOV R0, UR7 ;  /* 0x0000000700007c02 */ /* 0x000fce0008000f00 */
.L_x_153:
[----:B-1----:R1:W2:Y:S02]  /*90f0*/  SYNCS.PHASECHK.TRANS64.TRYWAIT P0, [R0+URZ], R3 ;  /* 0x00000003000075a7 */ /* 0x0022a400080011ff */
[----:B--2---:R-:W-:Y:S05]  /*9100*/  @!P0 NANOSLEEP.SYNCS 0x989680 ;  /* 0x009896800000895d */ /* 0x004fea0003900000 */
[----:B------:R-:W2:Y:S02]  /*9110*/  @!P0 SYNCS.PHASECHK.TRANS64 P0, [R0+URZ], R3 ;  /* 0x00000003000085a7 */ /* 0x000ea400080010ff */
[----:B--2---:R-:W-:Y:S05]  /*9120*/  @!P0 BRA `(.L_x_153) ;  /* 0xfffffffc00f08947 */ /* 0x004fea000383ffff */
[----:B------:R-:W-:Y:S05]  /*9130*/  BRA `(.L_x_154) ;  /* 0xffffffa800dc7947 */ /* 0x000fea000383ffff */
.L_x_82:
[----:B------:R-:W-:-:S07]  /*9140*/  MOV R0, UR8 ;  /* 0x0000000800007c02 */ /* 0x000fce0008000f00 */
.L_x_155:
[----:B-1----:R1:W2:Y:S02]  /*9150*/  SYNCS.PHASECHK.TRANS64.TRYWAIT P1, [R0+URZ+0x100], R3 ;  /* 0x00010003000075a7 */ /* 0x0022a400080211ff */
[----:B--2---:R-:W-:Y:S05]  /*9160*/  @!P1 NANOSLEEP.SYNCS 0x989680 ;  /* 0x009896800000995d */ /* 0x004fea0003900000 */
[----:B------:R-:W2:Y:S02]  /*9170*/  @!P1 SYNCS.PHASECHK.TRANS64 P1, [R0+URZ+0x100], R3 ;  /* 0x00010003000095a7 */ /* 0x000ea400080210ff */
[----:B--2---:R-:W-:Y:S05]  /*9180*/  @!P1 BRA `(.L_x_155) ;  /* 0xfffffffc00f09947 */ /* 0x004fea000383ffff */
[----:B------:R-:W-:Y:S05]  /*9190*/  BRA `(.L_x_156) ;  /* 0xffffffac00287947 */ /* 0x000fea000383ffff */
.L_x_87:
[----:B--2---:R2:W4:Y:S02]  /*91a0*/  SYNCS.PHASECHK.TRANS64.TRYWAIT P0, [R0+URZ+0x80], R3 ;  /* 0x00008003000075a7 */ /* 0x00452400080011ff */
[----:B----4-:R-:W-:Y:S05]  /*91b0*/  @!P0 NANOSLEEP.SYNCS 0x989680 ;  /* 0x009896800000895d */ /* 0x010fea0003900000 */
[----:B------:R-:W4:Y:S02]  /*91c0*/  @!P0 SYNCS.PHASECHK.TRANS64 P0, [R0+URZ+0x80], R3 ;  /* 0x00008003000085a7 */ /* 0x000f2400080010ff */
[----:B----4-:R-:W-:Y:S05]  /*91d0*/  @!P0 BRA `(.L_x_87) ;  /* 0xfffffffc00f08947 */ /* 0x010fea000383ffff */
[----:B------:R-:W-:Y:S05]  /*91e0*/  BRA `(.L_x_157) ;  /* 0xffffffb000347947 */ /* 0x000fea000383ffff */
.L_x_90:
[----:B------:R-:W-:Y:S07]  /*91f0*/  MOV R0, UR6 ;  /* 0x0000000600007c02 */ /* 0x000fee0008000f00 */
.L_x_158:
[----:B--2---:R2:W4:Y:S02]  /*9200*/  SYNCS.PHASECHK.TRANS64.TRYWAIT P0, [R0+URZ+0x78], R3 ;  /* 0x00007803000075a7 */ /* 0x00452400080011ff */
[----:B----4-:R-:W-:Y:S05]  /*9210*/  @!P0 NANOSLEEP.SYNCS 0x989680 ;  /* 0x009896800000895d */ /* 0x010fea0003900000 */
[----:B------:R-:W4:Y:S02]  /*9220*/  @!P0 SYNCS.PHASECHK.TRANS64 P0, [R0+URZ+0x78], R3 ;  /* 0x00007803000085a7 */ /* 0x000f2400080010ff */
[----:B----4-:R-:W-:Y:S05]  /*9230*/  @!P0 BRA `(.L_x_158) ;  /* 0xfffffffc00f08947 */ /* 0x010fea000383ffff */
[----:B------:R-:W-:Y:S05]  /*9240*/  BRA `(.L_x_89) ;  /* 0xffffffb400147947 */ /* 0x000fea000383ffff */
.L_x_93:
[----:B--2---:R-:W-:Y:S07]  /*9250*/  MOV R3, UR6 ;  /* 0x0000000600037c02 */ /* 0x004fee0008000f00 */
.L_x_159:
[----:B-1----:R1:W2:Y:S02]  /*9260*/  SYNCS.PHASECHK.TRANS64.TRYWAIT P0, [R3+URZ+0x60], R12 ;  /* 0x0000600c030075a7 */ /* 0x0022a400080011ff */
[----:B--2---:R-:W-:Y:S05]  /*9270*/  @!P0 NANOSLEEP.SYNCS 0x989680 ;  /* 0x009896800000895d */ /* 0x004fea0003900000 */
[----:B------:R-:W2:Y:S02]  /*9280*/  @!P0 SYNCS.PHASECHK.TRANS64 P0, [R3+URZ+0x60], R12 ;  /* 0x0000600c030085a7 */ /* 0x000ea400080010ff */
[----:B--2---:R-:W-:Y:S05]  /*9290*/  @!P0 BRA `(.L_x_159) ;  /* 0xfffffffc00f08947 */ /* 0x004fea000383ffff */
[----:B------:R-:W-:Y:S05]  /*92a0*/  BRA `(.L_x_160) ;  /* 0xffffffb4008c7947 */ /* 0x000fea000383ffff */
.L_x_94:
[----:B------:R-:W-:Y:S07]  /*92b0*/  MOV R3, UR6 ;  /* 0x0000000600037c02 */ /* 0x000fee0008000f00 */
.L_x_161:
[----:B-1----:R1:W2:Y:S02]  /*92c0*/  SYNCS.PHASECHK.TRANS64.TRYWAIT P0, [R3+URZ+0x68], R12 ;  /* 0x0000680c030075a7 */ /* 0x0022a400080011ff */
[----:B--2---:R-:W-:Y:S05]  /*92d0*/  @!P0 NANOSLEEP.SYNCS 0x989680 ;  /* 0x009896800000895d */ /* 0x004fea0003900000 */
[----:B------:R-:W2:Y:S02]  /*92e0*/  @!P0 SYNCS.PHASECHK.TRANS64 P0, [R3+URZ+0x68], R12 ;  /* 0x0000680c030085a7 */ /* 0x000ea400080010ff */
[----:B--2---:R-:W-:Y:S05]  /*92f0*/  @!P0 BRA `(.L_x_161) ;  /* 0xfffffffc00f08947 */ /* 0x004fea000383ffff */
[----:B------:R-:W-:Y:S05]  /*9300*/  BRA `(.L_x_162) ;  /* 0xffffffb8000c7947 */ /* 0x000fea000383ffff */
.L_x_96:
[----:B------:R-:W-:-:S07]  /*9310*/  MOV R0, UR6 ;  /* 0x0000000600007c02 */ /* 0x000fce0008000f00 */
.L_x_163:
[----:B-1----:R1:W4:Y:S02]  /*9320*/  SYNCS.PHASECHK.TRANS64.TRYWAIT P0, [R0+URZ+0x60], R3 ;  /* 0x00006003000075a7 */ /* 0x00232400080011ff */
[----:B----4-:R-:W-:Y:S05]  /*9330*/  @!P0 NANOSLEEP.SYNCS 0x989680 ;  /* 0x009896800000895d */ /* 0x010fea0003900000 */
[----:B------:R-:W4:Y:S02]  /*9340*/  @!P0 SYNCS.PHASECHK.TRANS64 P0, [R0+URZ+0x60], R3 ;  /* 0x00006003000085a7 */ /* 0x000f2400080010ff */
[----:B----4-:R-:W-:Y:S05]  /*9350*/  @!P0 BRA `(.L_x_163) ;  /* 0xfffffffc00f08947 */ /* 0x010fea000383ffff */
[----:B------:R-:W-:Y:S05]  /*9360*/  BRA `(.L_x_164) ;  /* 0xffffffb8007c7947 */ /* 0x000fea000383ffff */
.L_x_98:
[----:B--2---:R2:W3:Y:S02]  /*9370*/  SYNCS.PHASECHK.TRANS64.TRYWAIT P0, [R0+URZ+0x80], R3 ;  /* 0x00008003000075a7 */ /* 0x0044e400080011ff */
[----:B---3--:R-:W-:Y:S05]  /*9380*/  @!P0 NANOSLEEP.SYNCS 0x989680 ;  /* 0x009896800000895d */ /* 0x008fea0003900000 */
[----:B------:R-:W3:Y:S02]  /*9390*/  @!P0 SYNCS.PHASECHK.TRANS64 P0, [R0+URZ+0x80], R3 ;  /* 0x00008003000085a7 */ /* 0x000ee400080010ff */
[----:B---3--:R-:W-:Y:S05]  /*93a0*/  @!P0 BRA `(.L_x_98) ;  /* 0xfffffffc00f08947 */ /* 0x008fea000383ffff */
[----:B------:R-:W-:Y:S05]  /*93b0*/  BRA `(.L_x_165) ;  /* 0xffffffbc00447947 */ /* 0x000fea000383ffff */
.L_x_109:
[----:B-1----:R1:W3:Y:S02]  /*93c0*/  SYNCS.PHASECHK.TRANS64.TRYWAIT P1, [R3+URZ+0x50], R0 ;  /* 0x00005000030075a7 */ /* 0x0022e400080211ff */
[----:B---3--:R-:W-:Y:S05]  /*93d0*/  @!P1 NANOSLEEP.SYNCS 0x989680 ;  /* 0x009896800000995d */ /* 0x008fea0003900000 */
[----:B------:R-:W3:Y:S02]  /*93e0*/  @!P1 SYNCS.PHASECHK.TRANS64 P1, [R3+URZ+0x50], R0 ;  /* 0x00005000030095a7 */ /* 0x000ee400080210ff */
[----:B---3--:R-:W-:Y:S05]  /*93f0*/  @!P1 BRA `(.L_x_109) ;  /* 0xfffffffc00f09947 */ /* 0x008fea000383ffff */
[----:B------:R-:W-:Y:S05]  /*9400*/  BRA `(.L_x_108) ;  /* 0xffffffc800687947 */ /* 0x000fea000383ffff */
.L_x_111:
[----:B-1----:R1:W4:Y:S02]  /*9410*/  SYNCS.PHASECHK.TRANS64.TRYWAIT P0, [R195+URZ+0xa0], R2 ;  /* 0x0000a002c30075a7 */ /* 0x00232400080011ff */
[----:B----4-:R-:W-:Y:S05]  /*9420*/  @!P0 NANOSLEEP.SYNCS 0x989680 ;  /* 0x009896800000895d */ /* 0x010fea0003900000 */
[----:B------:R-:W4:Y:S02]  /*9430*/  @!P0 SYNCS.PHASECHK.TRANS64 P0, [R195+URZ+0xa0], R2 ;  /* 0x0000a002c30085a7 */ /* 0x000f2400080010ff */
[----:B----4-:R-:W-:Y:S05]  /*9440*/  @!P0 BRA `(.L_x_111) ;  /* 0xfffffffc00f08947 */ /* 0x010fea000383ffff */
[----:B------:R-:W-:Y:S05]  /*9450*/  BRA `(.L_x_110) ;  /* 0xffffffc800c47947 */ /* 0x000fea000383ffff */
.L_x_120:
[----:B--2---:R2:W3:Y:S02]  /*9460*/  SYNCS.PHASECHK.TRANS64.TRYWAIT P0, [R216+URZ+0x50], R3 ;  /* 0x00005003d80075a7 */ /* 0x0044e400080011ff */
[----:B---3--:R-:W-:Y:S05]  /*9470*/  @!P0 NANOSLEEP.SYNCS 0x989680 ;  /* 0x009896800000895d */ /* 0x008fea0003900000 */
[----:B------:R-:W3:Y:S02]  /*9480*/  @!P0 SYNCS.PHASECHK.TRANS64 P0, [R216+URZ+0x50], R3 ;  /* 0x00005003d80085a7 */ /* 0x000ee400080010ff */
[----:B---3--:R-:W-:Y:S05]  /*9490*/  @!P0 BRA `(.L_x_120) ;  /* 0xfffffffc00f08947 */ /* 0x008fea000383ffff */
[----:B------:R-:W-:Y:S05]  /*94a0*/  BRA `(.L_x_119) ;  /* 0xffffffdc00d07947 */ /* 0x000fea000383ffff */
        .weak           $__internal_0_$__cuda_sm10x_tcgen05_guardrail_trap_col_being_dealloced_not_returned_by_alloc
        .type           $__internal_0_$__cuda_sm10x_tcgen05_guardrail_trap_col_being_dealloced_not_returned_by_alloc,@function
        .size           $__internal_0_$__cuda_sm10x_tcgen05_guardrail_trap_col_being_dealloced_not_returned_by_alloc,($__internal_1_$__cuda_sm10x_tcgen05_guardrail_trap_phase_invalid_during_alloc - $__internal_0_$__cuda_sm10x_tcgen05_guardrail_trap_col_being_dealloced_not_returned_by_alloc)
$__internal_0_$__cuda_sm10x_tcgen05_guardrail_trap_col_being_dealloced_not_returned_by_alloc:
[----:B------:R-:W-:Y:S05]  /*94b0*/  BPT.TRAP 0x1 ;  /* 0x000000040000795c */ /* 0x000fea0000300000 */
[----:B------:R-:W-:-:S04]  /*94c0*/  HFMA2 R3, -RZ, RZ, 0, 0 ;  /* 0x00000000ff037431 */ /* 0x000fc800000001ff */
[----:B------:R-:W-:Y:S05]  /*94d0*/  RET.REL.NODEC R2 `(_ZN7cutlass13device_kernelINS_4gemm6kernel13GemmUniversalIN4cute5tupleIJiiiiEEENS1_10collective13CollectiveMmaINS1_35MainloopSm100TmaUmmaWarpSpecializedILi5ELi2ELi4ENS5_IJNS4_1CILi2EEENSA_ILi1EEESC_EEEEENS5_IJNSA_ILi256EEENSA_ILi128EEENSA_ILi64EEEEEENS_12float_e5m2_tENS5_IJlSC_lEEESJ_SK_NS4_8TiledMMAINS4_8MMA_AtomIJNS4_10MMA_TraitsINS4_25SM100_MMA_F8F6F4_2x1SM_SSEJSJ_SJ_fSF_SG_NS4_17integral_constantINS4_4UMMA5MajorELSR_0EEESS_NSP_INSQ_7ScaleInELST_0EEESU_EEEEEENS4_6LayoutINS5_IJSC_SC_SC_EEENS5_IJNSA_ILi0EEESZ_SZ_EEEEENS5_IJNS4_10UnderscoreES12_S12_EEEEENS4_18SM100_TMA_2SM_LOADENS4_14ComposedLayoutINS4_7SwizzleILi2ELi4ELi3EEENS4_18smem_ptr_flag_bitsILi8EEENSX_INS5_IJNSA_ILi8EEESH_EEENS5_IJSH_SC_EEEEEEEvNS4_8identityES15_S1F_vS1G_EENS_8epilogue10collective18CollectiveEpilogueINS1I_23Sm100TmaWarpSpecializedILi2ELi2ELi64ELb0ELb0EEEJNS5_IJSG_SG_SH_EEENS5_IJNSX_ISG_SC_EENSX_ISH_SC_EEEEESJ_SK_SJ_SK_NS1I_6fusion15FusionCallbacksIS1M_NS1R_17LinearCombinationISJ_fSJ_fLNS_15FloatRoundStyleE2EEES1N_S1Q_JEEENS4_5SM1004TMEM4LOAD26SM100_TMEM_LOAD_32dp32b64xENS4_13SM90_TMA_LOADES1F_NS4_39AutoVectorizingCopyWithAssumedAlignmentILi128EEENS4_14SM90_TMA_STOREES1F_S23_S23_EEEvvEEEEvNT_6ParamsE) ;  /* 0xffffff6802c87950 */ /* 0x000fea0003c3ffff */
        .weak           $__internal_1_$__cuda_sm10x_tcgen05_guardrail_trap_phase_invalid_during_alloc
        .type           $__internal_1_$__cuda_sm10x_tcgen05_guardrail_trap_phase_invalid_during_alloc,@function
        .size           $__internal_1_$__cuda_sm10x_tcgen05_guardrail_trap_phase_invalid_during_alloc,($__internal_2_$__cuda_sm10x_tcgen05_guardrail_trap_unallocated_columns_being_dealloced - $__internal_1_$__cuda_sm10x_tcgen05_guardrail_trap_phase_invalid_during_alloc)
$__internal_1_$__cuda_sm10x_tcgen05_guardrail_trap_phase_invalid_during_alloc:
[----:B------:R-:W-:Y:S05]  /*94e0*/  BPT.TRAP 0x1 ;  /* 0x000000040000795c */ /* 0x000fea0000300000 */
[----:B------:R-:W-:-:S04]  /*94f0*/  MOV R3, 0x0 ;  /* 0x0000000000037802 */ /* 0x000fc80000000f00 */
[----:B------:R-:W-:Y:S05]  /*9500*/  RET.REL.NODEC R2 `(_ZN7cutlass13device_kernelINS_4gemm6kernel13GemmUniversalIN4cute5tupleIJiiiiEEENS1_10collective13CollectiveMmaINS1_35MainloopSm100TmaUmmaWarpSpecializedILi5ELi2ELi4ENS5_IJNS4_1CILi2EEENSA_ILi1EEESC_EEEEENS5_IJNSA_ILi256EEENSA_ILi128EEENSA_ILi64EEEEEENS_12float_e5m2_tENS5_IJlSC_lEEESJ_SK_NS4_8TiledMMAINS4_8MMA_AtomIJNS4_10MMA_TraitsINS4_25SM100_MMA_F8F6F4_2x1SM_SSEJSJ_SJ_fSF_SG_NS4_17integral_constantINS4_4UMMA5MajorELSR_0EEESS_NSP_INSQ_7ScaleInELST_0EEESU_EEEEEENS4_6LayoutINS5_IJSC_SC_SC_EEENS5_IJNSA_ILi0EEESZ_SZ_EEEEENS5_IJNS4_10UnderscoreES12_S12_EEEEENS4_18SM100_TMA_2SM_LOADENS4_14ComposedLayoutINS4_7SwizzleILi2ELi4ELi3EEENS4_18smem_ptr_flag_bitsILi8EEENSX_INS5_IJNSA_ILi8EEESH_EEENS5_IJSH_SC_EEEEEEEvNS4_8identityES15_S1F_vS1G_EENS_8epilogue10collective18CollectiveEpilogueINS1I_23Sm100TmaWarpSpecializedILi2ELi2ELi64ELb0ELb0EEEJNS5_IJSG_SG_SH_EEENS5_IJNSX_ISG_SC_EENSX_ISH_SC_EEEEESJ_SK_SJ_SK_NS1I_6fusion15FusionCallbacksIS1M_NS1R_17LinearCombinationISJ_fSJ_fLNS_15FloatRoundStyleE2EEES1N_S1Q_JEEENS4_5SM1004TMEM4LOAD26SM100_TMEM_LOAD_32dp32b64xENS4_13SM90_TMA_LOADES1F_NS4_39AutoVectorizingCopyWithAssumedAlignmentILi128EEENS4_14SM90_TMA_STOREES1F_S23_S23_EEEvvEEEEvNT_6ParamsE) ;  /* 0xffffff6802bc7950 */ /* 0x000fea0003c3ffff */
        .weak           $__internal_2_$__cuda_sm10x_tcgen05_guardrail_trap_unallocated_columns_being_dealloced
        .type           $__internal_2_$__cuda_sm10x_tcgen05_guardrail_trap_unallocated_columns_being_dealloced,@function
        .size           $__internal_2_$__cuda_sm10x_tcgen05_guardrail_trap_unallocated_columns_being_dealloced,(.L_x_167 - $__internal_2_$__cuda_sm10x_tcgen05_guardrail_trap_unallocated_columns_being_dealloced)
$__internal_2_$__cuda_sm10x_tcgen05_guardrail_trap_unallocated_columns_being_dealloced:
[----:B------:R-:W-:Y:S05]  /*9510*/  BPT.TRAP 0x1 ;  /* 0x000000040000795c */ /* 0x000fea0000300000 */
[----:B------:R-:W-:-:S04]  /*9520*/  HFMA2 R3, -RZ, RZ, 0, 0 ;  /* 0x00000000ff037431 */ /* 0x000fc800000001ff */
[----:B------:R-:W-:Y:S05]  /*9530*/  RET.REL.NODEC R2 `(_ZN7cutlass13device_kernelINS_4gemm6kernel13GemmUniversalIN4cute5tupleIJiiiiEEENS1_10collective13CollectiveMmaINS1_35MainloopSm100TmaUmmaWarpSpecializedILi5ELi2ELi4ENS5_IJNS4_1CILi2EEENSA_ILi1EEESC_EEEEENS5_IJNSA_ILi256EEENSA_ILi128EEENSA_ILi64EEEEEENS_12float_e5m2_tENS5_IJlSC_lEEESJ_SK_NS4_8TiledMMAINS4_8MMA_AtomIJNS4_10MMA_TraitsINS4_25SM100_MMA_F8F6F4_2x1SM_SSEJSJ_SJ_fSF_SG_NS4_17integral_constantINS4_4UMMA5MajorELSR_0EEESS_NSP_INSQ_7ScaleInELST_0EEESU_EEEEEENS4_6LayoutINS5_IJSC_SC_SC_EEENS5_IJNSA_ILi0EEESZ_SZ_EEEEENS5_IJNS4_10UnderscoreES12_S12_EEEEENS4_18SM100_TMA_2SM_LOADENS4_14ComposedLayoutINS4_7SwizzleILi2ELi4ELi3EEENS4_18smem_ptr_flag_bitsILi8EEENSX_INS5_IJNSA_ILi8EEESH_EEENS5_IJSH_SC_EEEEEEEvNS4_8identityES15_S1F_vS1G_EENS_8epilogue10collective18CollectiveEpilogueINS1I_23Sm100TmaWarpSpecializedILi2ELi2ELi64ELb0ELb0EEEJNS5_IJSG_SG_SH_EEENS5_IJNSX_ISG_SC_EENSX_ISH_SC_EEEEESJ_SK_SJ_SK_NS1I_6fusion15FusionCallbacksIS1M_NS1R_17LinearCombinationISJ_fSJ_fLNS_15FloatRoundStyleE2EEES1N_S1Q_JEEENS4_5SM1004TMEM4LOAD26SM100_TMEM_LOAD_32dp32b64xENS4_13SM90_TMA_LOADES1F_NS4_39AutoVectorizingCopyWithAssumedAlignmentILi128EEENS4_14SM90_TMA_STOREES1F_S23_S23_EEEvvEEEEvNT_6ParamsE) ;  /* 0xffffff6802b07950 */ /* 0x000fea0003c3ffff */
.L_x_166:
[----:B------:R-:W-:-:S00]  /*9540*/  BRA `(.L_x_166) ;  /* 0xfffffffc00fc7947 */ /* 0x000fc0000383ffff */
[----:B------:R-:W-:-:S00]  /*9550*/  NOP ;  /* 0x0000000000007918 */ /* 0x000fc00000000000 */
        /* <DEDUP_REMOVED lines=10> */
.L_x_167:


//--------------------- .nv.global.init           --------------------------
	.section	.nv.global.init,"aw",@progbits
.nv.global.init:
	.type		$str$27,@object
	.size		$str$27,($str$28 - $str$27)
$str$27:
        /*0000*/ 	.byte	0x28, 0x61, 0x64, 0x64, 0x72, 0x65, 0x73, 0x73, 0x20, 0x26, 0x20, 0x6d, 0x61, 0x73, 0x6b, 0x29
        /*0010*/ 	.byte	0x20, 0x3d, 0x3d, 0x20, 0x30, 0x00
	.type		$str$28,@object
	.size		$str$28,($str$26 - $str$28)
$str$28:
        /*0016*/ 	.byte	0x2f, 0x74, 0x6d, 0x70, 0x2f, 0x63, 0x75, 0x74, 0x6c, 0x61, 0x73, 0x73, 0x5f, 0x73, 0x77, 0x65
        /*0026*/ 	.byte	0x65, 0x70, 0x5f, 0x73, 0x72, 0x63, 0x2f, 0x69, 0x6e, 0x63, 0x6c, 0x75, 0x64, 0x65, 0x2f, 0x63
        /*0036*/ 	.byte	0x75, 0x74, 0x65, 0x2f, 0x70, 0x6f, 0x69, 0x6e, 0x74, 0x65, 0x72, 0x5f, 0x66, 0x6c, 0x61, 0x67
        /*0046*/ 	.byte	0x67, 0x65, 0x64, 0x2e, 0x68, 0x70, 0x70, 0x00
	.type		$str$26,@object
	.size		$str$26,($str$25 - $str$26)
$str$26:
        /*004e*/ 	.byte	0x2f, 0x74, 0x6d, 0x70, 0x2f, 0x63, 0x75, 0x74, 0x6c, 0x61, 0x73, 0x73, 0x5f, 0x73, 0x77, 0x65
        /*005e*/ 	.byte	0x65, 0x70, 0x5f, 0x73, 0x72, 0x63, 0x2f, 0x69, 0x6e, 0x63, 0x6c, 0x75, 0x64, 0x65, 0x2f, 0x63
        /*006e*/ 	.byte	0x75, 0x74, 0x65, 0x2f, 0x61, 0x74, 0x6f, 0x6d, 0x2f, 0x63, 0x6f, 0x70, 0x79, 0x5f, 0x74, 0x72
        /*007e*/ 	.byte	0x61, 0x69, 0x74, 0x73, 0x5f, 0x73, 0x6d, 0x31, 0x30, 0x30, 0x2e, 0x68, 0x70, 0x70, 0x00
	.type		$str$25,@object
	.size		$str$25,(__unnamed_1 - $str$25)
$str$25:
        /*008d*/ 	.byte	0x28, 0x28, 0x75, 0x69, 0x6e, 0x74, 0x33, 0x32, 0x5f, 0x74, 0x28, 0x74, 0x68, 0x72, 0x65, 0x61
        /*009d*/ 	.byte	0x64, 0x49, 0x64, 0x78, 0x2e, 0x78, 0x29, 0x20, 0x2f, 0x20, 0x33, 0x32, 0x29, 0x20, 0x25, 0x20
        /*00ad*/ 	.byte	0x34, 0x29, 0x20, 0x3d, 0x3d, 0x20, 0x28, 0x28, 0x28, 0x74, 0x6d, 0x65, 0x6d, 0x5f, 0x61, 0x64
        /*00bd*/ 	.byte	0x64, 0x72, 0x20, 0x3e, 0x3e, 0x20, 0x31, 0x36, 0x29, 0x20, 0x2f, 0x20, 0x33, 0x32, 0x29, 0x20
        /*00cd*/ 	.byte	0x25, 0x20, 0x34, 0x29, 0x00
	.type		__unnamed_1,@object
	.size		__unnamed_1,(__unnamed_2 - __unnamed_1)
__unnamed_1:
        /*00d2*/ 	.byte	0x61, 0x75, 0x74, 0x6f, 0x20, 0x63, 0x75, 0x74, 0x65, 0x3a, 0x3a, 0x61, 0x73, 0x5f, 0x70, 0x6f
        /* <DEDUP_REMOVED lines=24> */
        /*0262*/ 	.byte	0x43, 0x3c, 0x38, 0x31, 0x39, 0x32, 0x3e, 0x3e, 0x3e, 0x3e, 0x5d, 0x00
	.type		__unnamed_2,@object
	.size		__unnamed_2,(.L_2 - __unnamed_2)
__unnamed_2:
        /* <DEDUP_REMOVED lines=42> */
        /*050e*/ 	.byte	0x3e, 0x3e, 0x3e, 0x3e, 0x5d, 0x00
.L_2:


//--------------------- .nv.shared._ZN7cutlass13device_kernelINS_4gemm6kernel13GemmUniversalIN4cute5tupleIJiiiiEEENS1_10collective13CollectiveMmaINS1_35MainloopSm100TmaUmmaWarpSpecializedILi5ELi2ELi4ENS5_IJNS4_1CILi2EEENSA_ILi1EEESC_EEEEENS5_IJNSA_ILi256EEENSA_ILi128EEENSA_ILi64EEEEEENS_12float_e5m2_tENS5_IJlSC_lEEESJ_SK_NS4_8TiledMMAINS4_8MMA_AtomIJNS4_10MMA_TraitsINS4_25SM100_MMA_F8F6F4_2x1SM_SSEJSJ_SJ_fSF_SG_NS4_17integral_constantINS4_4UMMA5MajorELSR_0EEESS_NSP_INSQ_7ScaleInELST_0EEESU_EEEEEENS4_6LayoutINS5_IJSC_SC_SC_EEENS5_IJNSA_ILi0EEESZ_SZ_EEEEENS5_IJNS4_10UnderscoreES12_S12_EEEEENS4_18SM100_TMA_2SM_LOADENS4_14ComposedLayoutINS4_7SwizzleILi2ELi4ELi3EEENS4_18smem_ptr_flag_bitsILi8EEENSX_INS5_IJNSA_ILi8EEESH_EEENS5_IJSH_SC_EEEEEEEvNS4_8identityES15_S1F_vS1G_EENS_8epilogue10collective18CollectiveEpilogueINS1I_23Sm100TmaWarpSpecializedILi2ELi2ELi64ELb0ELb0EEEJNS5_IJSG_SG_SH_EEENS5_IJNSX_ISG_SC_EENSX_ISH_SC_EEEEESJ_SK_SJ_SK_NS1I_6fusion15FusionCallbacksIS1M_NS1R_17LinearCombinationISJ_fSJ_fLNS_15FloatRoundStyleE2EEES1N_S1Q_JEEENS4_5SM1004TMEM4LOAD26SM100_TMEM_LOAD_32dp32b64xENS4_13SM90_TMA_LOADES1F_NS4_39AutoVectorizingCopyWithAssumedAlignmentILi128EEENS4_14SM90_TMA_STOREES1F_S23_S23_EEEvvEEEEvNT_6ParamsE --------------------------
	.section	.nv.shared._ZN7cutlass13device_kernelINS_4gemm6kernel13GemmUniversalIN4cute5tupleIJiiiiEEENS1_10collective13CollectiveMmaINS1_35MainloopSm100TmaUmmaWarpSpecializedILi5ELi2ELi4ENS5_IJNS4_1CILi2EEENSA_ILi1EEESC_EEEEENS5_IJNSA_ILi256EEENSA_ILi128EEENSA_ILi64EEEEEENS_12float_e5m2_tENS5_IJlSC_lEEESJ_SK_NS4_8TiledMMAINS4_8MMA_AtomIJNS4_10MMA_TraitsINS4_25SM100_MMA_F8F6F4_2x1SM_SSEJSJ_SJ_fSF_SG_NS4_17integral_constantINS4_4UMMA5MajorELSR_0EEESS_NSP_INSQ_7ScaleInELST_0EEESU_EEEEEENS4_6LayoutINS5_IJSC_SC_SC_EEENS5_IJNSA_ILi0EEESZ_SZ_EEEEENS5_IJNS4_10UnderscoreES12_S12_EEEEENS4_18SM100_TMA_2SM_LOADENS4_14ComposedLayoutINS4_7SwizzleILi2ELi4ELi3EEENS4_18smem_ptr_flag_bitsILi8EEENSX_INS5_IJNSA_ILi8EEESH_EEENS5_IJSH_SC_EEEEEEEvNS4_8identityES15_S1F_vS1G_EENS_8epilogue10collective18CollectiveEpilogueINS1I_23Sm100TmaWarpSpecializedILi2ELi2ELi64ELb0ELb0EEEJNS5_IJSG_SG_SH_EEENS5_IJNSX_ISG_SC_EENSX_ISH_SC_EEEEESJ_SK_SJ_SK_NS1I_6fusion15FusionCallbacksIS1M_NS1R_17LinearCombinationISJ_fSJ_fLNS_15FloatRoundStyleE2EEES1N_S1Q_JEEENS4_5SM1004TMEM4LOAD26SM100_TMEM_LOAD_32dp32b64xENS4_13SM90_TMA_LOADES1F_NS4_39AutoVectorizingCopyWithAssumedAlignmentILi128EEENS4_14SM90_TMA_STOREES1F_S23_S23_EEEvvEEEEvNT_6ParamsE,"aw",@nobits
	.sectionflags	@""
	.align	16
	.zero		1024


//--------------------- .nv.shared.reserved.0     --------------------------
	.section	.nv.shared.reserved.0,"aw",@nobits
	.weak		__nv_reservedSMEM_offset_0_alias
	.size		__nv_reservedSMEM_offset_0_alias, 0, 64
	.other		__nv_reservedSMEM_offset_0_alias,@"STO_CUDA_RESERVED_SHARED STV_DEFAULT"
__nv_reservedSMEM_offset_0_alias:
	.zero		0
.nv.shared.reserved.0:
	.zero		64
	.weak		__nv_reservedSMEM_tcgen05_partition
	.type		__nv_reservedSMEM_tcgen05_partition,@object
	.size		__nv_reservedSMEM_tcgen05_partition,(.L_0 - __nv_reservedSMEM_tcgen05_partition)
__nv_reservedSMEM_tcgen05_partition:
	.zero		32
.L_0:


//--------------------- .nv.global                --------------------------
	.section	.nv.global,"aw",@nobits
.nv.global:
	.type		_ZN40_INTERNAL_7baf9228_4_k_cu_8e2b8b2f_100144cute1_E,@object
	.size		_ZN40_INTERNAL_7baf9228_4_k_cu_8e2b8b2f_100144cute1_E,(_ZN40_INTERNAL_7baf9228_4_k_cu_8e2b8b2f_100144cuda3std3__45__cpo6cbeginE - _ZN40_INTERNAL_7baf9228_4_k_cu_8e2b8b2f_100144cute1_E)
_ZN40_INTERNAL_7baf9228_4_k_cu_8e2b8b2f_100144cute1_E:
	.zero		1
	.type		_ZN40_INTERNAL_7baf9228_4_k_cu_8e2b8b2f_100144cuda3std3__45__cpo6cbeginE,@object
	.size		_ZN40_INTERNAL_7baf9228_4_k_cu_8e2b8b2f_100144cuda3std3__45__cpo6cbeginE,(_ZN40_INTERNAL_7baf9228_4_k_cu_8e2b8b2f_100144cuda3std3__48in_placeE - _ZN40_INTERNAL_7baf9228_4_k_cu_8e2b8b2f_100144cuda3std3__45__cpo6cbeginE)
_ZN40_INTERNAL_7baf9228_4_k_cu_8e2b8b2f_100144cuda3std3__45__cpo6cbeginE:
	.zero		1
	.type		_ZN40_INTERNAL_7baf9228_4_k_cu_8e2b8b2f_100144cuda3std3__48in_placeE,@object
	.size		_ZN40_INTERNAL_7baf9228_4_k_cu_8e2b8b2f_100144cuda3std3__48in_placeE,(_ZN40_INTERNAL_7baf9228_4_k_cu_8e2b8b2f_100144cuda3std6ranges3__45__cpo9iter_moveE - _ZN40_INTERNAL_7baf9228_4_k_cu_8e2b8b2f_100144cuda3std3__48in_placeE)
_ZN40_INTERNAL_7baf9228_4_k_cu_8e2b8b2f_100144cuda3std3__48in_placeE:
	.zero		1
	.type		_ZN40_INTERNAL_7baf9228_4_k_cu_8e2b8b2f_100144cuda3std6ranges3__45__cpo9iter_moveE,@object
	.size		_ZN40_INTERNAL_7baf9228_4_k_cu_8e2b8b2f_100144cuda3std6ranges3__45__cpo9iter_moveE,(_ZN40_INTERNAL_7baf9228_4_k_cu_8e2b8b2f_100144cuda3std3__45__cpo5beginE - _ZN40_INTERNAL_7baf9228_4_k_cu_8e2b8b2f_100144cuda3std6ranges3__45__cpo9iter_moveE)
_ZN40_INTERNAL_7baf9228_4_k_cu_8e2b8b2f_100144cuda3std6ranges3__45__cpo9iter_moveE:
	.zero		1
	.type		_ZN40_INTERNAL_7baf9228_4_k_cu_8e2b8b2f_100144cuda3std3__45__cpo5beginE,@object
	.size		_ZN40_INTERNAL_7baf9228_4_k_cu_8e2b8b2f_100144cuda3std3__45__cpo5beginE,(_ZN40_INTERNAL_7baf9228_4_k_cu_8e2b8b2f_100144cuda3std3__442_GLOBAL__N__7baf9228_4_k_cu_8e2b8b2f_100146ignoreE - _ZN40_INTERNAL_7baf9228_4_k_cu_8e2b8b2f_100144cuda3std3__45__cpo5beginE)
_ZN40_INTERNAL_7baf9228_4_k_cu_8e2b8b2f_100144cuda3std3__45__cpo5beginE:
	.zero		1
	.type		_ZN40_INTERNAL_7baf9228_4_k_cu_8e2b8b2f_100144cuda3std3__442_GLOBAL__N__7baf9228_4_k_cu_8e2b8b2f_100146ignoreE,@object
	.size		_ZN40_INTERNAL_7baf9228_4_k_cu_8e2b8b2f_100144cuda3std3__442_GLOBAL__N__7baf9228_4_k_cu_8e2b8b2f_100146ignoreE,(_ZN40_INTERNAL_7baf9228_4_k_cu_8e2b8b2f_100144cute7productE - _ZN40_INTERNAL_7baf9228_4_k_cu_8e2b8b2f_100144cuda3std3__442_GLOBAL__N__7baf9228_4_k_cu_8e2b8b2f_100146ignoreE)
_ZN40_INTERNAL_7baf9228_4_k_cu_8e2b8b2f_100144cuda3std3__442_GLOBAL__N__7baf9228_4_k_cu_8e2b8b2f_100146ignoreE:
	.zero		1
	.type		_ZN40_INTERNAL_7baf9228_4_k_cu_8e2b8b2f_100144cute7productE,@object
	.size		_ZN40_INTERNAL_7baf9228_4_k_cu_8e2b8b2f_100144cute7productE,(_ZN40_INTERNAL_7baf9228_4_k_cu_8e2b8b2f_100144cuda3std3__45__cpo3endE - _ZN40_INTERNAL_7baf9228_4_k_cu_8e2b8b2f_100144cute7productE)
_ZN40_INTERNAL_7baf9228_4_k_cu_8e2b8b2f_100144cute7productE:
	.zero		1
	.type		_ZN40_INTERNAL_7baf9228_4_k_cu_8e2b8b2f_100144cuda3std3__45__cpo3endE,@object
	.size		_ZN40_INTERNAL_7baf9228_4_k_cu_8e2b8b2f_100144cuda3std3__45__cpo3endE,(_ZN40_INTERNAL_7baf9228_4_k_cu_8e2b8b2f_100144cuda3std3__419piecewise_constructE - _ZN40_INTERNAL_7baf9228_4_k_cu_8e2b8b2f_100144cuda3std3__45__cpo3endE)
_ZN40_INTERNAL_7baf9228_4_k_cu_8e2b8b2f_100144cuda3std3__45__cpo3endE:
	.zero		1
	.type		_ZN40_INTERNAL_7baf9228_4_k_cu_8e2b8b2f_100144cuda3std3__419piecewise_constructE,@object
	.size		_ZN40_INTERNAL_7baf9228_4_k_cu_8e2b8b2f_100144cuda3std3__419piecewise_constructE,(_ZN40_INTERNAL_7baf9228_4_k_cu_8e2b8b2f_100144cuda3std3__45__cpo4cendE - _ZN40_INTERNAL_7baf9228_4_k_cu_8e2b8b2f_100144cuda3std3__419piecewise_constructE)
_ZN40_INTERNAL_7baf9228_4_k_cu_8e2b8b2f_100144cuda3std3__419piecewise_constructE:
	.zero		1
	.type		_ZN40_INTERNAL_7baf9228_4_k_cu_8e2b8b2f_100144cuda3std3__45__cpo4cendE,@object
	.size		_ZN40_INTERNAL_7baf9228_4_k_cu_8e2b8b2f_100144cuda3std3__45__cpo4cendE,(_ZN40_INTERNAL_7baf9228_4_k_cu_8e2b8b2f_100144cuda3std6ranges3__45__cpo4swapE - _ZN40_INTERNAL_7baf9228_4_k_cu_8e2b8b2f_100144cuda3std3__45__cpo4cendE)
_ZN40_INTERNAL_7baf9228_4_k_cu_8e2b8b2f_100144cuda3std3__45__cpo4cendE:
	.zero		1
	.type		_ZN40_INTERNAL_7baf9228_4_k_cu_8e2b8b2f_100144cuda3std6ranges3__45__cpo4swapE,@object
	.size		_ZN40_INTERNAL_7baf9228_4_k_cu_8e2b8b2f_100144cuda3std6ranges3__45__cpo4swapE,(.L_10 - _ZN40_INTERNAL_7baf9228_4_k_cu_8e2b8b2f_100144cuda3std6ranges3__45__cpo4swapE)
_ZN40_INTERNAL_7baf9228_4_k_cu_8e2b8b2f_100144cuda3std6ranges3__45__cpo4swapE:
	.zero		1
.L_10:


//--------------------- .nv.constant0._ZN7cutlass13device_kernelINS_4gemm6kernel13GemmUniversalIN4cute5tupleIJiiiiEEENS1_10collective13CollectiveMmaINS1_35MainloopSm100TmaUmmaWarpSpecializedILi5ELi2ELi4ENS5_IJNS4_1CILi2EEENSA_ILi1EEESC_EEEEENS5_IJNSA_ILi256EEENSA_ILi128EEENSA_ILi64EEEEEENS_12float_e5m2_tENS5_IJlSC_lEEESJ_SK_NS4_8TiledMMAINS4_8MMA_AtomIJNS4_10MMA_TraitsINS4_25SM100_MMA_F8F6F4_2x1SM_SSEJSJ_SJ_fSF_SG_NS4_17integral_constantINS4_4UMMA5MajorELSR_0EEESS_NSP_INSQ_7ScaleInELST_0EEESU_EEEEEENS4_6LayoutINS5_IJSC_SC_SC_EEENS5_IJNSA_ILi0EEESZ_SZ_EEEEENS5_IJNS4_10UnderscoreES12_S12_EEEEENS4_18SM100_TMA_2SM_LOADENS4_14ComposedLayoutINS4_7SwizzleILi2ELi4ELi3EEENS4_18smem_ptr_flag_bitsILi8EEENSX_INS5_IJNSA_ILi8EEESH_EEENS5_IJSH_SC_EEEEEEEvNS4_8identityES15_S1F_vS1G_EENS_8epilogue10collective18CollectiveEpilogueINS1I_23Sm100TmaWarpSpecializedILi2ELi2ELi64ELb0ELb0EEEJNS5_IJSG_SG_SH_EEENS5_IJNSX_ISG_SC_EENSX_ISH_SC_EEEEESJ_SK_SJ_SK_NS1I_6fusion15FusionCallbacksIS1M_NS1R_17LinearCombinationISJ_fSJ_fLNS_15FloatRoundStyleE2EEES1N_S1Q_JEEENS4_5SM1004TMEM4LOAD26SM100_TMEM_LOAD_32dp32b64xENS4_13SM90_TMA_LOADES1F_NS4_39AutoVectorizingCopyWithAssumedAlignmentILi128EEENS4_14SM90_TMA_STOREES1F_S23_S23_EEEvvEEEEvNT_6ParamsE --------------------------
	.section	.nv.constant0._ZN7cutlass13device_kernelINS_4gemm6kernel13GemmUniversalIN4cute5tupleIJiiiiEEENS1_10collective13CollectiveMmaINS1_35MainloopSm100TmaUmmaWarpSpecializedILi5ELi2ELi4ENS5_IJNS4_1CILi2EEENSA_ILi1EEESC_EEEEENS5_IJNSA_ILi256EEENSA_ILi128EEENSA_ILi64EEEEEENS_12float_e5m2_tENS5_IJlSC_lEEESJ_SK_NS4_8TiledMMAINS4_8MMA_AtomIJNS4_10MMA_TraitsINS4_25SM100_MMA_F8F6F4_2x1SM_SSEJSJ_SJ_fSF_SG_NS4_17integral_constantINS4_4UMMA5MajorELSR_0EEESS_NSP_INSQ_7ScaleInELST_0EEESU_EEEEEENS4_6LayoutINS5_IJSC_SC_SC_EEENS5_IJNSA_ILi0EEESZ_SZ_EEEEENS5_IJNS4_10UnderscoreES12_S12_EEEEENS4_18SM100_TMA_2SM_LOADENS4_14ComposedLayoutINS4_7SwizzleILi2ELi4ELi3EEENS4_18smem_ptr_flag_bitsILi8EEENSX_INS5_IJNSA_ILi8EEESH_EEENS5_IJSH_SC_EEEEEEEvNS4_8identityES15_S1F_vS1G_EENS_8epilogue10collective18CollectiveEpilogueINS1I_23Sm100TmaWarpSpecializedILi2ELi2ELi64ELb0ELb0EEEJNS5_IJSG_SG_SH_EEENS5_IJNSX_ISG_SC_EENSX_ISH_SC_EEEEESJ_SK_SJ_SK_NS1I_6fusion15FusionCallbacksIS1M_NS1R_17LinearCombinationISJ_fSJ_fLNS_15FloatRoundStyleE2EEES1N_S1Q_JEEENS4_5SM1004TMEM4LOAD26SM100_TMEM_LOAD_32dp32b64xENS4_13SM90_TMA_LOADES1F_NS4_39AutoVectorizingCopyWithAssumedAlignmentILi128EEENS4_14SM90_TMA_STOREES1F_S23_S23_EEEvvEEEEvNT_6ParamsE,"a",@progbits
	.sectionflags	@""
	.align	4
.nv.constant0._ZN7cutlass13device_kernelINS_4gemm6kernel13GemmUniversalIN4cute5tupleIJiiiiEEENS1_10collective13CollectiveMmaINS1_35MainloopSm100TmaUmmaWarpSpecializedILi5ELi2ELi4ENS5_IJNS4_1CILi2EEENSA_ILi1EEESC_EEEEENS5_IJNSA_ILi256EEENSA_ILi128EEENSA_ILi64EEEEEENS_12float_e5m2_tENS5_IJlSC_lEEESJ_SK_NS4_8TiledMMAINS4_8MMA_AtomIJNS4_10MMA_TraitsINS4_25SM100_MMA_F8F6F4_2x1SM_SSEJSJ_SJ_fSF_SG_NS4_17integral_constantINS4_4UMMA5MajorELSR_0EEESS_NSP_INSQ_7ScaleInELST_0EEESU_EEEEEENS4_6LayoutINS5_IJSC_SC_SC_EEENS5_IJNSA_ILi0EEESZ_SZ_EEEEENS5_IJNS4_10UnderscoreES12_S12_EEEEENS4_18SM100_TMA_2SM_LOADENS4_14ComposedLayoutINS4_7SwizzleILi2ELi4ELi3EEENS4_18smem_ptr_flag_bitsILi8EEENSX_INS5_IJNSA_ILi8EEESH_EEENS5_IJSH_SC_EEEEEEEvNS4_8identityES15_S1F_vS1G_EENS_8epilogue10collective18CollectiveEpilogueINS1I_23Sm100TmaWarpSpecializedILi2ELi2ELi64ELb0ELb0EEEJNS5_IJSG_SG_SH_EEENS5_IJNSX_ISG_SC_EENSX_ISH_SC_EEEEESJ_SK_SJ_SK_NS1I_6fusion15FusionCallbacksIS1M_NS1R_17LinearCombinationISJ_fSJ_fLNS_15FloatRoundStyleE2EEES1N_S1Q_JEEENS4_5SM1004TMEM4LOAD26SM100_TMEM_LOAD_32dp32b64xENS4_13SM90_TMA_LOADES1F_NS4_39AutoVectorizingCopyWithAssumedAlignmentILi128EEENS4_14SM90_TMA_STOREES1F_S23_S23_EEEvvEEEEvNT_6ParamsE:
	.zero		2944


//--------------------- SYMBOLS --------------------------

	.type		.nv.reservedSmem.offset0,@object
	.size		.nv.reservedSmem.offset0,0x4
	.type		.nv.reservedSmem.cap,@object
	.size		.nv.reservedSmem.cap,0x4
	.type		__assertfail,@function
